def matmul_kernel(
    a_ptr,
    b_ptr,
    c_ptr,
    M,
    N,
    K,
    stride_am,
    stride_ak,
    stride_bk,
    stride_bn,
    stride_cm,
    stride_cn,
    BLOCK_M: tl.constexpr,
    BLOCK_N: tl.constexpr,
    BLOCK_K: tl.constexpr,
    GROUP_M: tl.constexpr,
):
    pid = tl.program_id(axis=0)
    num_pid_m = tl.cdiv(M, BLOCK_M)
    num_pid_n = tl.cdiv(N, BLOCK_N)
    num_pid_in_group = GROUP_M * num_pid_n
    group_id = pid // num_pid_in_group
    first_pid_m = group_id * GROUP_M
    group_size_m = min(num_pid_m - first_pid_m, GROUP_M)
    pid_m = first_pid_m + ((pid % num_pid_in_group) % group_size_m)
    pid_n = (pid % num_pid_in_group) // group_size_m

    offs_am = (pid_m * BLOCK_M + tl.arange(0, BLOCK_M)) % M
    offs_bn = (pid_n * BLOCK_N + tl.arange(0, BLOCK_N)) % N
    offs_k = tl.arange(0, BLOCK_K)
    a_ptrs = a_ptr + offs_am[:, None] * stride_am + offs_k[None, :] * stride_ak
    b_ptrs = b_ptr + offs_k[:, None] * stride_bk + offs_bn[None, :] * stride_bn

    acc = tl.zeros((BLOCK_M, BLOCK_N), dtype=tl.float32)
    for kk in range(0, tl.cdiv(K, BLOCK_K)):
        a = tl.load(a_ptrs, mask=offs_k[None, :] < K - kk * BLOCK_K, other=0.0)
        b = tl.load(b_ptrs, mask=offs_k[:, None] < K - kk * BLOCK_K, other=0.0)
        acc = tl.dot(a, b, acc)
        a_ptrs += BLOCK_K * stride_ak
        b_ptrs += BLOCK_K * stride_bk

    c = acc.to(c_ptr.dtype.element_ty)
    offs_cm = pid_m * BLOCK_M + tl.arange(0, BLOCK_M)
    offs_cn = pid_n * BLOCK_N + tl.arange(0, BLOCK_N)
    c_ptrs = c_ptr + offs_cm[:, None] * stride_cm + offs_cn[None, :] * stride_cn
    mask = (offs_cm[:, None] < M) & (offs_cn[None, :] < N)
    tl.store(c_ptrs, c, mask=mask)

# config = {"BLOCK_K": 32, "BLOCK_M": 128, "BLOCK_N": 256, "GROUP_M": 8, "arch": "sm_100", "dtype": "fp8e4m3", "num_ctas": 4, "num_stages": 3, "num_warps": 4}
# arch = sm_100


// ===== COMPILED SASS (sm_100a) =====

	.target	sm_100a

	.elftype	@"ET_EXEC"


//--------------------- .note.nv.tkinfo           --------------------------
	.section	.note.nv.tkinfo,"",@"SHT_NOTE"
	.sectionflags	@"SHF_NOTE_NV_TKINFO"
	.tkinfo
        /*0018*/ 	.word	0x00000081
        /*0030*/ 	.string	""
        /*0030*/ 	.string	"ptxas-blackwell"
        /*0030*/ 	.string	"Cuda compilation tools, release 12.9, V12.9.86"
        /*0030*/ 	.string	"Build cuda_12.9.r12.9/compiler.36037853_0"
        /*0030*/ 	.string	"-v  -suppress-debug-info  -lineinfo  -arch sm_100a "



//--------------------- .note.nv.cuver            --------------------------
	.section	.note.nv.cuver,"",@"SHT_NOTE"
	.sectionflags	@"SHF_NOTE_NV_CUVER"
        /*0018*/ 	.short	0x0001
        /*001a*/ 	.short	0x0064
        /*001c*/ 	.short	0x0001
        /*001e*/ 	.short	0x0000
        /*0020*/ 	.short	0x0001
        /*0022*/ 	.short	0x0000


//--------------------- .nv.info                  --------------------------
	.section	.nv.info,"",@"SHT_CUDA_INFO"
	.align	4


	//----- nvinfo : EIATTR_REGCOUNT
	.align		4
        /*0000*/ 	.byte	0x04, 0x2f
        /*0002*/ 	.short	(.L_4 - .L_3)
	.align		4
.L_3:
        /*0004*/ 	.word	index@(matmul_kernel)
        /*0008*/ 	.word	0x000000ee


	//----- nvinfo : EIATTR_FRAME_SIZE
	.align		4
.L_4:
        /*000c*/ 	.byte	0x04, 0x11
        /*000e*/ 	.short	(.L_6 - .L_5)
	.align		4
.L_5:
        /*0010*/ 	.word	index@($__internal_2_$__cuda_sm10x_tcgen05_guardrail_trap_unallocated_columns_being_dealloced)
        /*0014*/ 	.word	0x00000000


	//----- nvinfo : EIATTR_FRAME_SIZE
	.align		4
.L_6:
        /*0018*/ 	.byte	0x04, 0x11
        /*001a*/ 	.short	(.L_8 - .L_7)
	.align		4
.L_7:
        /*001c*/ 	.word	index@($__internal_1_$__cuda_sm10x_tcgen05_guardrail_trap_phase_invalid_during_alloc)
        /*0020*/ 	.word	0x00000000


	//----- nvinfo : EIATTR_FRAME_SIZE
	.align		4
.L_8:
        /*0024*/ 	.byte	0x04, 0x11
        /*0026*/ 	.short	(.L_10 - .L_9)
	.align		4
.L_9:
        /*0028*/ 	.word	index@($__internal_0_$__cuda_sm10x_tcgen05_guardrail_trap_col_being_dealloced_not_returned_by_alloc)
        /*002c*/ 	.word	0x00000000


	//----- nvinfo : EIATTR_FRAME_SIZE
	.align		4
.L_10:
        /*0030*/ 	.byte	0x04, 0x11
        /*0032*/ 	.short	(.L_12 - .L_11)
	.align		4
.L_11:
        /*0034*/ 	.word	index@(matmul_kernel)
        /*0038*/ 	.word	0x00000000


	//----- nvinfo : EIATTR_MIN_STACK_SIZE
	.align		4
.L_12:
        /*003c*/ 	.byte	0x04, 0x12
        /*003e*/ 	.short	(.L_14 - .L_13)
	.align		4
.L_13:
        /*0040*/ 	.word	index@(matmul_kernel)
        /*0044*/ 	.word	0x00000000
.L_14:


//--------------------- .nv.info.matmul_kernel    --------------------------
	.section	.nv.info.matmul_kernel,"",@"SHT_CUDA_INFO"
	.sectionflags	@""
	.align	4


	//----- nvinfo : EIATTR_CUDA_API_VERSION
	.align		4
        /*0000*/ 	.byte	0x04, 0x37
        /*0002*/ 	.short	(.L_16 - .L_15)
.L_15:
        /*0004*/ 	.word	0x00000081


	//----- nvinfo : EIATTR_KPARAM_INFO
	.align		4
.L_16:
        /*0008*/ 	.byte	0x04, 0x17
        /*000a*/ 	.short	(.L_18 - .L_17)
.L_17:
        /*000c*/ 	.word	0x00000000
        /*0010*/ 	.short	0x000d
        /*0012*/ 	.short	0x0048
        /*0014*/ 	.byte	0x00, 0xf4, 0x21, 0x00


	//----- nvinfo : EIATTR_KPARAM_INFO
	.align		4
.L_18:
        /*0018*/ 	.byte	0x04, 0x17
        /*001a*/ 	.short	(.L_20 - .L_19)
.L_19:
        /*001c*/ 	.word	0x00000000
        /*0020*/ 	.short	0x000c
        /*0022*/ 	.short	0x0040
        /*0024*/ 	.byte	0x00, 0xf4, 0x21, 0x00


	//----- nvinfo : EIATTR_KPARAM_INFO
	.align		4
.L_20:
        /*0028*/ 	.byte	0x04, 0x17
        /*002a*/ 	.short	(.L_22 - .L_21)
.L_21:
        /*002c*/ 	.word	0x00000000
        /*0030*/ 	.short	0x000b
        /*0032*/ 	.short	0x0038
        /*0034*/ 	.byte	0x00, 0xf0, 0x11, 0x00


	//----- nvinfo : EIATTR_KPARAM_INFO
	.align		4
.L_22:
        /*0038*/ 	.byte	0x04, 0x17
        /*003a*/ 	.short	(.L_24 - .L_23)
.L_23:
        /*003c*/ 	.word	0x00000000
        /*0040*/ 	.short	0x000a
        /*0042*/ 	.short	0x0034
        /*0044*/ 	.byte	0x00, 0xf0, 0x11, 0x00


	//----- nvinfo : EIATTR_KPARAM_INFO
	.align		4
.L_24:
        /*0048*/ 	.byte	0x04, 0x17
        /*004a*/ 	.short	(.L_26 - .L_25)
.L_25:
        /*004c*/ 	.word	0x00000000
        /*0050*/ 	.short	0x0009
        /*0052*/ 	.short	0x0030
        /*0054*/ 	.byte	0x00, 0xf0, 0x11, 0x00


	//----- nvinfo : EIATTR_KPARAM_INFO
	.align		4
.L_26:
        /*0058*/ 	.byte	0x04, 0x17
        /*005a*/ 	.short	(.L_28 - .L_27)
.L_27:
        /*005c*/ 	.word	0x00000000
        /*0060*/ 	.short	0x0008
        /*0062*/ 	.short	0x002c
        /*0064*/ 	.byte	0x00, 0xf0, 0x11, 0x00


	//----- nvinfo : EIATTR_KPARAM_INFO
	.align		4
.L_28:
        /*0068*/ 	.byte	0x04, 0x17
        /*006a*/ 	.short	(.L_30 - .L_29)
.L_29:
        /*006c*/ 	.word	0x00000000
        /*0070*/ 	.short	0x0007
        /*0072*/ 	.short	0x0028
        /*0074*/ 	.byte	0x00, 0xf0, 0x11, 0x00


	//----- nvinfo : EIATTR_KPARAM_INFO
	.align		4
.L_30:
        /*0078*/ 	.byte	0x04, 0x17
        /*007a*/ 	.short	(.L_32 - .L_31)
.L_31:
        /*007c*/ 	.word	0x00000000
        /*0080*/ 	.short	0x0006
        /*0082*/ 	.short	0x0024
        /*0084*/ 	.byte	0x00, 0xf0, 0x11, 0x00


	//----- nvinfo : EIATTR_KPARAM_INFO
	.align		4
.L_32:
        /*0088*/ 	.byte	0x04, 0x17
        /*008a*/ 	.short	(.L_34 - .L_33)
.L_33:
        /*008c*/ 	.word	0x00000000
        /*0090*/ 	.short	0x0005
        /*0092*/ 	.short	0x0020
        /*0094*/ 	.byte	0x00, 0xf0, 0x11, 0x00


	//----- nvinfo : EIATTR_KPARAM_INFO
	.align		4
.L_34:
        /*0098*/ 	.byte	0x04, 0x17
        /*009a*/ 	.short	(.L_36 - .L_35)
.L_35:
        /*009c*/ 	.word	0x00000000
        /*00a0*/ 	.short	0x0004
        /*00a2*/ 	.short	0x001c
        /*00a4*/ 	.byte	0x00, 0xf0, 0x11, 0x00


	//----- nvinfo : EIATTR_KPARAM_INFO
	.align		4
.L_36:
        /*00a8*/ 	.byte	0x04, 0x17
        /*00aa*/ 	.short	(.L_38 - .L_37)
.L_37:
        /*00ac*/ 	.word	0x00000000
        /*00b0*/ 	.short	0x0003
        /*00b2*/ 	.short	0x0018
        /*00b4*/ 	.byte	0x00, 0xf0, 0x11, 0x00


	//----- nvinfo : EIATTR_KPARAM_INFO
	.align		4
.L_38:
        /*00b8*/ 	.byte	0x04, 0x17
        /*00ba*/ 	.short	(.L_40 - .L_39)
.L_39:
        /*00bc*/ 	.word	0x00000000
        /*00c0*/ 	.short	0x0002
        /*00c2*/ 	.short	0x0010
        /*00c4*/ 	.byte	0x00, 0xf4, 0x21, 0x00


	//----- nvinfo : EIATTR_KPARAM_INFO
	.align		4
.L_40:
        /*00c8*/ 	.byte	0x04, 0x17
        /*00ca*/ 	.short	(.L_42 - .L_41)
.L_41:
        /*00cc*/ 	.word	0x00000000
        /*00d0*/ 	.short	0x0001
        /*00d2*/ 	.short	0x0008
        /*00d4*/ 	.byte	0x00, 0xf4, 0x21, 0x00


	//----- nvinfo : EIATTR_KPARAM_INFO
	.align		4
.L_42:
        /*00d8*/ 	.byte	0x04, 0x17
        /*00da*/ 	.short	(.L_44 - .L_43)
.L_43:
        /*00dc*/ 	.word	0x00000000
        /*00e0*/ 	.short	0x0000
        /*00e2*/ 	.short	0x0000
        /*00e4*/ 	.byte	0x00, 0xf4, 0x21, 0x00


	//----- nvinfo : EIATTR_EXPLICIT_CLUSTER
	.align		4
.L_44:
        /*00e8*/ 	.byte	0x01, 0x3e
	.zero		2


	//----- nvinfo : EIATTR_CTA_PER_CLUSTER
	.align		4
        /*00ec*/ 	.byte	0x04, 0x3d
        /*00ee*/ 	.short	(.L_46 - .L_45)
.L_45:
        /*00f0*/ 	.word	0x00000004
        /*00f4*/ 	.word	0x00000001
        /*00f8*/ 	.word	0x00000001


	//----- nvinfo : EIATTR_AT_ENTRY_FRAGMENTS
	.align		4
.L_46:
        /*00fc*/ 	.byte	0x04, 0x4f
        /*00fe*/ 	.short	(.L_48 - .L_47)


	//   ....[0]....
.L_47:
        /*0100*/ 	.word	0x00000004


	//----- nvinfo : EIATTR_RESERVED_SMEM_USED
	.align		4
.L_48:
        /*0104*/ 	.byte	0x01, 0x41
	.zero		2


	//----- nvinfo : EIATTR_SPARSE_MMA_MASK
	.align		4
        /*0108*/ 	.byte	0x03, 0x50
        /*010a*/ 	.short	0x0000


	//----- nvinfo : EIATTR_TCGEN05_1CTA_USED
	.align		4
        /*010c*/ 	.byte	0x01, 0x51
	.zero		2


	//----- nvinfo : EIATTR_MAXREG_COUNT
	.align		4
        /*0110*/ 	.byte	0x03, 0x1b
        /*0112*/ 	.short	0x00ff


	//----- nvinfo : EIATTR_NUM_BARRIERS
	.align		4
        /*0114*/ 	.byte	0x02, 0x4c
        /*0116*/ 	.byte	0x01
	.zero		1


	//----- nvinfo : EIATTR_INT_WARP_WIDE_INSTR_OFFSETS
	.align		4
        /*0118*/ 	.byte	0x04, 0x31
        /*011a*/ 	.short	(.L_50 - .L_49)


	//   ....[0]....
.L_49:
        /*011c*/ 	.word	0x00000c80


	//   ....[1]....
        /*0120*/ 	.word	0x00000d30


	//   ....[2]....
        /*0124*/ 	.word	0x000034a0


	//   ....[3]....
        /*0128*/ 	.word	0x00007040


	//   ....[4]....
        /*012c*/ 	.word	0x00007090


	//----- nvinfo : EIATTR_COOP_GROUP_MASK_REGIDS
	.align		4
.L_50:
        /*0130*/ 	.byte	0x04, 0x29
        /*0132*/ 	.short	(.L_52 - .L_51)


	//   ....[0]....
.L_51:
        /*0134*/ 	.word	0xffffffff


	//   ....[1]....
        /*0138*/ 	.word	0xffffffff


	//   ....[2]....
        /*013c*/ 	.word	0xffffffff


	//   ....[3]....
        /*0140*/ 	.word	0xffffffff


	//----- nvinfo : EIATTR_COOP_GROUP_INSTR_OFFSETS
	.align		4
.L_52:
        /*0144*/ 	.byte	0x04, 0x28
        /*0146*/ 	.short	(.L_54 - .L_53)


	//   ....[0]....
.L_53:
        /*0148*/ 	.word	0x00000060


	//   ....[1]....
        /*014c*/ 	.word	0x00000320


	//   ....[2]....
        /*0150*/ 	.word	0x00006ed0


	//   ....[3]....
        /*0154*/ 	.word	0x00007140


	//----- nvinfo : EIATTR_VRC_CTA_INIT_COUNT
	.align		4
.L_54:
        /*0158*/ 	.byte	0x02, 0x4a
        /*015a*/ 	.byte	0x80
	.zero		1


	//----- nvinfo : EIATTR_MBARRIER_INSTR_OFFSETS
	.align		4
        /*015c*/ 	.byte	0x04, 0x39
        /*015e*/ 	.short	(.L_56 - .L_55)


	//   ....[0]....
.L_55:
        /*0160*/ 	.word	0x00000e10
        /*0164*/ 	.word	0x000000ff
        /*0168*/ 	.word	0x00000000
        /*016c*/ 	.short	0x0100
        /*016e*/ 	.byte	0x0d
	.zero		1


	//   ....[1]....
        /*0170*/ 	.word	0x00003500
        /*0174*/ 	.word	0x000000ff
        /*0178*/ 	.word	0x00003008
        /*017c*/ 	.short	0x0100
        /*017e*/ 	.byte	0x10
	.zero		1


	//   ....[2]....
        /*0180*/ 	.word	0x00003d40
        /*0184*/ 	.word	0x000000ff
        /*0188*/ 	.word	0x00000000
        /*018c*/ 	.short	0x010a
        /*018e*/ 	.byte	0x0d
	.zero		1


	//   ....[3]....
        /*0190*/ 	.word	0x00004fa0
        /*0194*/ 	.word	0x000000ff
        /*0198*/ 	.word	0x00000000
        /*019c*/ 	.short	0x010a
        /*019e*/ 	.byte	0x0d
	.zero		1


	//   ....[4]....
        /*01a0*/ 	.word	0x000050e0
        /*01a4*/ 	.word	0x000000ff
        /*01a8*/ 	.word	0x00003000
        /*01ac*/ 	.short	0x0108
        /*01ae*/ 	.byte	0x10
	.zero		1


	//   ....[5]....
        /*01b0*/ 	.word	0x00005170
        /*01b4*/ 	.word	0x000000ff
        /*01b8*/ 	.word	0x00003008
        /*01bc*/ 	.short	0x0108
        /*01be*/ 	.byte	0x10
	.zero		1


	//   ....[6]....
        /*01c0*/ 	.word	0x00007160
        /*01c4*/ 	.word	0x000000ff
        /*01c8*/ 	.word	0x00000000
        /*01cc*/ 	.short	0x010a
        /*01ce*/ 	.byte	0x0d
	.zero		1


	//   ....[7]....
        /*01d0*/ 	.word	0x00007190
        /*01d4*/ 	.word	0x000000ff
        /*01d8*/ 	.word	0x00000000
        /*01dc*/ 	.short	0x010a
        /*01de*/ 	.byte	0x0d
	.zero		1


	//----- nvinfo : EIATTR_NUM_MBARRIERS
	.align		4
.L_56:
        /*01e0*/ 	.byte	0x03, 0x38
        /*01e2*/ 	.short	0x0002


	//----- nvinfo : EIATTR_EXIT_INSTR_OFFSETS
	.align		4
        /*01e4*/ 	.byte	0x04, 0x1c
        /*01e6*/ 	.short	(.L_58 - .L_57)


	//   ....[0]....
.L_57:
        /*01e8*/ 	.word	0x00007150


	//----- nvinfo : EIATTR_REQNTID
	.align		4
.L_58:
        /*01ec*/ 	.byte	0x04, 0x10
        /*01ee*/ 	.short	(.L_60 - .L_59)
.L_59:
        /*01f0*/ 	.word	0x00000080
        /*01f4*/ 	.word	0x00000001
        /*01f8*/ 	.word	0x00000001


	//----- nvinfo : EIATTR_CRS_STACK_SIZE
	.align		4
.L_60:
        /*01fc*/ 	.byte	0x04, 0x1e
        /*01fe*/ 	.short	(.L_62 - .L_61)
.L_61:
        /*0200*/ 	.word	0x00000000


	//----- nvinfo : EIATTR_CBANK_PARAM_SIZE
	.align		4
.L_62:
        /*0204*/ 	.byte	0x03, 0x19
        /*0206*/ 	.short	0x0050


	//----- nvinfo : EIATTR_PARAM_CBANK
	.align		4
        /*0208*/ 	.byte	0x04, 0x0a
        /*020a*/ 	.short	(.L_64 - .L_63)
	.align		4
.L_63:
        /*020c*/ 	.word	index@(.nv.constant0.matmul_kernel)
        /*0210*/ 	.short	0x0380
        /*0212*/ 	.short	0x0050


	//----- nvinfo : EIATTR_SW_WAR
	.align		4
.L_64:
        /*0214*/ 	.byte	0x04, 0x36
        /*0216*/ 	.short	(.L_66 - .L_65)
.L_65:
        /*0218*/ 	.word	0x00000008
.L_66:


//--------------------- .nv.compat                --------------------------
	.section	.nv.compat,"",@"SHT_CUDA_COMPAT_INFO"
	.align	4
        /*0000*/ 	.byte	0x02, 0x02, 0x02, 0x00, 0x02, 0x05, 0x05, 0x00, 0x02, 0x03, 0x00, 0x00, 0x02, 0x06, 0x01, 0x00


//--------------------- .nv.callgraph             --------------------------
	.section	.nv.callgraph,"",@"SHT_CUDA_CALLGRAPH"
	.align	4
	.sectionentsize	8
	.align		4
        /*0000*/ 	.word	0x00000000
	.align		4
        /*0004*/ 	.word	0xffffffff
	.align		4
        /*0008*/ 	.word	0x00000000
	.align		4
        /*000c*/ 	.word	0xfffffffe
	.align		4
        /*0010*/ 	.word	0x00000000
	.align		4
        /*0014*/ 	.word	0xfffffffd
	.align		4
        /*0018*/ 	.word	0x00000000
	.align		4
        /*001c*/ 	.word	0xfffffffc


//--------------------- .text.matmul_kernel       --------------------------
	.section	.text.matmul_kernel,"ax",@progbits
	.align	128
        .global         matmul_kernel
        .type           matmul_kernel,@function
        .size           matmul_kernel,(.L_x_20 - matmul_kernel)
        .other          matmul_kernel,@"STO_CUDA_ENTRY STV_DEFAULT"
matmul_kernel:
.text.matmul_kernel:
[----:B------:R-:W0:Y:S01]  /*0000*/  LDC R1, c[0x0][0x37c] ;  /* 0x0000df00ff017b82 */ /* 0x000e220000000800 */
[----:B------:R-:W1:Y:S01]  /*0010*/  S2R R72, SR_TID.X ;  /* 0x0000000000487919 */ /* 0x000e620000002100 */
[----:B------:R-:W2:Y:S01]  /*0020*/  LDCU.64 UR18, c[0x0][0x358] ;  /* 0x00006b00ff1277ac */ /* 0x000ea20008000a00 */
[----:B-1----:R-:W-:-:S13]  /*0030*/  ISETP.GE.U32.AND P1, PT, R72, 0x20, PT ;  /* 0x000000204800780c */ /* 0x002fda0003f26070 */
[----:B--2---:R-:W-:Y:S05]  /*0040*/  @P1 BRA `(.L_x_0) ;  /* 0x0000000000b81947 */ /* 0x004fea0003800000 */
[----:B------:R-:W1:Y:S01]  /*0050*/  S2UR UR6, SR_CgaCtaId ;  /* 0x00000000000679c3 */ /* 0x000e620000008800 */
[----:B------:R-:W-:Y:S01]  /*0060*/  NOP ;  /* 0x0000000000007918 */ /* 0x000fe20000000000 */
[----:B------:R-:W-:Y:S02]  /*0070*/  UMOV UR4, 0x40 ;  /* 0x0000004000047882 */ /* 0x000fe40000000000 */
[----:B-1----:R-:W-:-:S09]  /*0080*/  ULEA UR4, UR6, UR4, 0x18 ;  /* 0x0000000406047291 */ /* 0x002fd2000f8ec0ff */
[----:B------:R-:W1:Y:S01]  /*0090*/  LDS.U8 R0, [UR4] ;  /* 0x00000004ff007984 */ /* 0x000e620008000000 */
[----:B------:R-:W-:Y:S02]  /*00a0*/  UMOV UR4, 0x400 ;  /* 0x0000040000047882 */ /* 0x000fe40000000000 */
[----:B------:R-:W-:Y:S01]  /*00b0*/  ULEA UR4, UR6, UR4, 0x18 ;  /* 0x0000000406047291 */ /* 0x000fe2000f8ec0ff */
[----:B-1----:R-:W-:-:S13]  /*00c0*/  ISETP.NE.AND P0, PT, R0, RZ, PT ;  /* 0x000000ff0000720c */ /* 0x002fda0003f05270 */
[----:B------:R-:W-:Y:S05]  /*00d0*/  @P0 BRA `(.L_x_1) ;  /* 0x00000000007c0947 */ /* 0x000fea0003800000 */
[----:B------:R-:W-:-:S13]  /*00e0*/  ELECT P0, URZ, PT ;  /* 0x0000000000ff782f */ /* 0x000fda0003800000 */
[----:B------:R-:W-:Y:S05]  /*00f0*/  @!P0 BRA `(.L_x_2) ;  /* 0x0000000000848947 */ /* 0x000fea0003800000 */
[----:B------:R-:W-:Y:S01]  /*0100*/  UMOV UR5, 0x2 ;  /* 0x0000000200057882 */ /* 0x000fe20000000000 */
[----:B------:R-:W-:Y:S02]  /*0110*/  IMAD.MOV.U32 R4, RZ, RZ, 0x1 ;  /* 0x00000001ff047424 */ /* 0x000fe400078e00ff */
[----:B------:R-:W-:Y:S02]  /*0120*/  IMAD.MOV.U32 R5, RZ, RZ, 0x3 ;  /* 0x00000003ff057424 */ /* 0x000fe400078e00ff */
[----:B------:R-:W-:Y:S04]  /*0130*/  DEPBAR.LE SB1, 0x36 ;  /* 0x00009d800000791a */ /* 0x000fe80000000000 */
[----:B------:R-:W1:Y:S02]  /*0140*/  UTCATOMSWS.FIND_AND_SET.ALIGN UP0, UR5, UR5 ;  /* 0x00000005000575e3 */ /* 0x000e640008000800 */
[----:B-1----:R-:W-:-:S04]  /*0150*/  PLOP3.LUT P0, PT, PT, PT, UP0, 0x80, 0x8 ;  /* 0x000000000008781c */ /* 0x002fc80003f0f008 */
[----:B------:R-:W-:-:S04]  /*0160*/  SEL R0, RZ, 0xffffffff, !P0 ;  /* 0xffffffffff007807 */ /* 0x000fc80004000000 */
[----:B------:R-:W-:Y:S01]  /*0170*/  ISETP.NE.AND P0, PT, R0, RZ, PT ;  /* 0x000000ff0000720c */ /* 0x000fe20003f05270 */
[----:B------:R-:W-:-:S12]  /*0180*/  IMAD.U32 R0, RZ, RZ, UR5 ;  /* 0x00000005ff007e24 */ /* 0x000fd8000f8e00ff */
[----:B------:R-:W-:Y:S05]  /*0190*/  @P0 BRA `(.L_x_3) ;  /* 0x0000000000240947 */ /* 0x000fea0003800000 */
.L_x_4:
[----:B------:R-:W-:Y:S05]  /*01a0*/  NANOSLEEP 0x64 ;  /* 0x000000640000795d */ /* 0x000fea0003800000 */
[----:B------:R-:W-:-:S05]  /*01b0*/  UMOV UR5, 0x2 ;  /* 0x0000000200057882 */ /* 0x000fca0000000000 */
[----:B------:R-:W-:Y:S04]  /*01c0*/  DEPBAR.LE SB1, 0x36 ;  /* 0x00009d800000791a */ /* 0x000fe80000000000 */
[----:B------:R-:W1:Y:S02]  /*01d0*/  UTCATOMSWS.FIND_AND_SET.ALIGN UP0, UR5, UR5 ;  /* 0x00000005000575e3 */ /* 0x000e640008000800 */
[----:B-1----:R-:W-:-:S04]  /*01e0*/  PLOP3.LUT P0, PT, PT, PT, UP0, 0x80, 0x8 ;  /* 0x000000000008781c */ /* 0x002fc80003f0f008 */
[----:B------:R-:W-:-:S04]  /*01f0*/  SEL R0, RZ, 0xffffffff, !P0 ;  /* 0xffffffffff007807 */ /* 0x000fc80004000000 */
[----:B------:R-:W-:Y:S01]  /*0200*/  ISETP.NE.AND P0, PT, R0, RZ, PT ;  /* 0x000000ff0000720c */ /* 0x000fe20003f05270 */
[----:B------:R-:W-:-:S12]  /*0210*/  IMAD.U32 R0, RZ, RZ, UR5 ;  /* 0x00000005ff007e24 */ /* 0x000fd8000f8e00ff */
[----:B------:R-:W-:Y:S05]  /*0220*/  @!P0 BRA `(.L_x_4) ;  /* 0xfffffffc00dc8947 */ /* 0x000fea000383ffff */
.L_x_3:
[C---:B------:R-:W-:Y:S01]  /*0230*/  VIADD R3, R0.reuse, 0x10 ;  /* 0x0000001000037836 */ /* 0x040fe20000000000 */
[----:B------:R-:W-:Y:S01]  /*0240*/  UMOV UR5, 0x50 ;  /* 0x0000005000057882 */ /* 0x000fe20000000000 */
[----:B------:R-:W-:Y:S01]  /*0250*/  SHF.L.U32 R2, R5, R0, RZ ;  /* 0x0000000005027219 */ /* 0x000fe200000006ff */
[----:B------:R-:W-:Y:S01]  /*0260*/  ULEA UR5, UR6, UR5, 0x18 ;  /* 0x0000000506057291 */ /* 0x000fe2000f8ec0ff */
[----:B------:R-:W-:Y:S01]  /*0270*/  IMAD.SHL.U32 R0, R0, 0x20, RZ ;  /* 0x0000002000007824 */ /* 0x000fe200078e00ff */
[----:B------:R-:W-:-:S04]  /*0280*/  SHF.L.U32 R3, R4, R3, RZ ;  /* 0x0000000304037219 */ /* 0x000fc800000006ff */
[----:B------:R-:W-:-:S05]  /*0290*/  LOP3.LUT R2, R3, R2, RZ, 0xfc, !PT ;  /* 0x0000000203027212 */ /* 0x000fca00078efcff */
[----:B------:R1:W-:Y:S04]  /*02a0*/  ATOMS.OR RZ, [UR5], R2 ;  /* 0x00000002ffff798c */ /* 0x0003e8000b000005 */
[----:B------:R1:W-:Y:S01]  /*02b0*/  STS [UR4], R0 ;  /* 0x00000000ff007988 */ /* 0x0003e20008000804 */
[----:B------:R-:W-:Y:S05]  /*02c0*/  BRA `(.L_x_2) ;  /* 0x0000000000107947 */ /* 0x000fea0003800000 */
.L_x_1:
[----:B------:R-:W-:Y:S01]  /*02d0*/  IMAD.MOV.U32 R0, RZ, RZ, -0x1 ;  /* 0xffffffffff007424 */ /* 0x000fe200078e00ff */
[----:B------:R-:W-:-:S04]  /*02e0*/  MOV R2, 0x310 ;  /* 0x0000031000027802 */ /* 0x000fc80000000f00 */
[----:B------:R1:W-:Y:S03]  /*02f0*/  STS [UR4], R0 ;  /* 0x00000000ff007988 */ /* 0x0003e60008000804 */
[----:B01----:R-:W-:Y:S05]  /*0300*/  CALL.REL.NOINC `($__internal_1_$__cuda_sm10x_tcgen05_guardrail_trap_phase_invalid_during_alloc) ;  /* 0x0000006c00b87944 */ /* 0x003fea0003c00000 */
.L_x_2:
[----:B------:R-:W-:Y:S05]  /*0310*/  WARPSYNC.ALL ;  /* 0x0000000000007948 */ /* 0x000fea0003800000 */
[----:B------:R-:W-:Y:S01]  /*0320*/  NOP ;  /* 0x0000000000007918 */ /* 0x000fe20000000000 */
.L_x_0:
[----:B------:R-:W2:Y:S08]  /*0330*/  LDC.64 R52, c[0x0][0x398] ;  /* 0x0000e600ff347b82 */ /* 0x000eb00000000a00 */
[----:B------:R-:W3:Y:S02]  /*0340*/  S2UR UR5, SR_CgaSize ;  /* 0x00000000000579c3 */ /* 0x000ee40000008a00 */
[----:B---3--:R-:W-:-:S12]  /*0350*/  UIMAD UR5, UR5, -0xa0, URZ ;  /* 0xffffff60050578a4 */ /* 0x008fd8000f8e02ff */
[----:B------:R-:W3:Y:S01]  /*0360*/  LDCU UR5, c[0x0][UR5+0x2b0] ;  /* 0x00005600050577ac */ /* 0x000ee20008000800 */
[----:B------:R-:W4:Y:S01]  /*0370*/  S2R R14, SR_CgaCtaId ;  /* 0x00000000000e7919 */ /* 0x000f220000008800 */
[----:B------:R-:W-:Y:S02]  /*0380*/  LOP3.LUT R66, R72, 0x7f, RZ, 0xc0, !PT ;  /* 0x0000007f48427812 */ /* 0x000fe400078ec0ff */
[----:B------:R-:W-:Y:S01]  /*0390*/  SHF.R.U32.HI R16, RZ, 0x5, R72 ;  /* 0x00000005ff107819 */ /* 0x000fe20000011648 */
[----:B------:R-:W5:Y:S01]  /*03a0*/  S2UR UR4, SR_CTAID.X ;  /* 0x00000000000479c3 */ /* 0x000f620000002500 */
[----:B-12---:R-:W-:Y:S01]  /*03b0*/  VIADD R0, R53, 0xff ;  /* 0x000000ff35007836 */ /* 0x006fe20000000000 */
[----:B------:R-:W-:Y:S02]  /*03c0*/  IABS R13, R52 ;  /* 0x00000034000d7213 */ /* 0x000fe40000000000 */
[----:B------:R-:W-:Y:S02]  /*03d0*/  IABS R8, R53 ;  /* 0x0000003500087213 */ /* 0x000fe40000000000 */
[----:B------:R-:W-:-:S02]  /*03e0*/  SHF.R.S32.HI R3, RZ, 0x1f, R0 ;  /* 0x0000001fff037819 */ /* 0x000fc40000011400 */
[----:B-----5:R-:W-:Y:S01]  /*03f0*/  I2FP.F32.U32 R5, UR4 ;  /* 0x0000000400057c45 */ /* 0x020fe20008201000 */
[----:B------:R-:W1:Y:S01]  /*0400*/  S2UR UR4, SR_CgaCtaId ;  /* 0x00000000000479c3 */ /* 0x000e620000008800 */
[----:B------:R-:W-:-:S03]  /*0410*/  LEA.HI R3, R3, R0, RZ, 0x8 ;  /* 0x0000000003037211 */ /* 0x000fc600078f40ff */
[----:B---3--:R-:W-:Y:S01]  /*0420*/  FMUL R5, R5, UR5 ;  /* 0x0000000505057c20 */ /* 0x008fe20008400000 */
[----:B------:R-:W-:-:S05]  /*0430*/  SHF.R.S32.HI R3, RZ, 0x8, R3 ;  /* 0x00000008ff037819 */ /* 0x000fca0000011403 */
[----:B------:R-:W-:Y:S01]  /*0440*/  IMAD.SHL.U32 R4, R3, 0x8, RZ ;  /* 0x0000000803047824 */ /* 0x000fe200078e00ff */
[----:B------:R-:W-:Y:S04]  /*0450*/  F2I.U32.TRUNC.NTZ R5, R5 ;  /* 0x0000000500057305 */ /* 0x000fe8000020f000 */
[----:B------:R-:W-:-:S04]  /*0460*/  IABS R7, R4 ;  /* 0x0000000400077213 */ /* 0x000fc80000000000 */
[----:B------:R-:W2:Y:S08]  /*0470*/  I2F.RP R0, R7 ;  /* 0x0000000700007306 */ /* 0x000eb00000209400 */
[----:B--2---:R-:W2:Y:S02]  /*0480*/  MUFU.RCP R0, R0 ;  /* 0x0000000000007308 */ /* 0x004ea40000001000 */
[----:B--2---:R-:W-:Y:S01]  /*0490*/  VIADD R2, R0, 0xffffffe ;  /* 0x0ffffffe00027836 */ /* 0x004fe20000000000 */
[----:B------:R-:W-:-:S05]  /*04a0*/  IABS R0, R5 ;  /* 0x0000000500007213 */ /* 0x000fca0000000000 */
[----:B------:R2:W3:Y:S02]  /*04b0*/  F2I.FTZ.U32.TRUNC.NTZ R3, R2 ;  /* 0x0000000200037305 */ /* 0x0004e4000021f000 */
[----:B--2---:R-:W-:Y:S02]  /*04c0*/  IMAD.MOV.U32 R2, RZ, RZ, RZ ;  /* 0x000000ffff027224 */ /* 0x004fe400078e00ff */
[----:B---3--:R-:W-:-:S04]  /*04d0*/  IMAD.MOV R6, RZ, RZ, -R3 ;  /* 0x000000ffff067224 */ /* 0x008fc800078e0a03 */
[----:B------:R-:W-:Y:S01]  /*04e0*/  IMAD R9, R6, R7, RZ ;  /* 0x0000000706097224 */ /* 0x000fe200078e02ff */
[----:B------:R-:W-:-:S03]  /*04f0*/  IABS R6, R4 ;  /* 0x0000000400067213 */ /* 0x000fc60000000000 */
[----:B------:R-:W-:-:S04]  /*0500*/  IMAD.HI.U32 R3, R3, R9, R2 ;  /* 0x0000000903037227 */ /* 0x000fc800078e0002 */
[----:B------:R-:W-:Y:S02]  /*0510*/  IMAD.MOV R2, RZ, RZ, -R6 ;  /* 0x000000ffff027224 */ /* 0x000fe400078e0a06 */
[----:B------:R-:W-:-:S04]  /*0520*/  IMAD.HI.U32 R3, R3, R0, RZ ;  /* 0x0000000003037227 */ /* 0x000fc800078e00ff */
[----:B------:R-:W-:Y:S01]  /*0530*/  IMAD R0, R3, R2, R0 ;  /* 0x0000000203007224 */ /* 0x000fe200078e0200 */
[----:B------:R-:W-:Y:S04]  /*0540*/  BAR.SYNC.DEFER_BLOCKING 0x0 ;  /* 0x0000000000007b1d */ /* 0x000fe80000010000 */
[----:B------:R-:W-:-:S13]  /*0550*/  ISETP.GT.U32.AND P2, PT, R7, R0, PT ;  /* 0x000000000700720c */ /* 0x000fda0003f44070 */
[----:B------:R-:W-:Y:S02]  /*0560*/  @!P2 IMAD.IADD R0, R0, 0x1, -R7 ;  /* 0x000000010000a824 */ /* 0x000fe400078e0a07 */
[----:B------:R-:W-:Y:S01]  /*0570*/  @!P2 VIADD R3, R3, 0x1 ;  /* 0x000000010303a836 */ /* 0x000fe20000000000 */
[----:B------:R-:W-:Y:S02]  /*0580*/  ISETP.NE.AND P2, PT, R4, RZ, PT ;  /* 0x000000ff0400720c */ /* 0x000fe40003f45270 */
[----:B------:R-:W-:Y:S02]  /*0590*/  ISETP.GE.U32.AND P0, PT, R0, R7, PT ;  /* 0x000000070000720c */ /* 0x000fe40003f06070 */
[----:B------:R-:W-:-:S04]  /*05a0*/  LOP3.LUT R0, R5, R4, RZ, 0x3c, !PT ;  /* 0x0000000405007212 */ /* 0x000fc800078e3cff */
[----:B------:R-:W-:Y:S01]  /*05b0*/  ISETP.GE.AND P3, PT, R0, RZ, PT ;  /* 0x000000ff0000720c */ /* 0x000fe20003f66270 */
[----:B------:R-:W-:-:S06]  /*05c0*/  VIADD R0, R52, 0x7f ;  /* 0x0000007f34007836 */ /* 0x000fcc0000000000 */
[----:B------:R-:W-:-:S04]  /*05d0*/  @P0 VIADD R3, R3, 0x1 ;  /* 0x0000000103030836 */ /* 0x000fc80000000000 */
[----:B------:R-:W-:Y:S01]  /*05e0*/  IMAD.MOV.U32 R2, RZ, RZ, R3 ;  /* 0x000000ffff027224 */ /* 0x000fe200078e0003 */
[----:B------:R-:W-:-:S03]  /*05f0*/  SHF.R.S32.HI R3, RZ, 0x1f, R0 ;  /* 0x0000001fff037819 */ /* 0x000fc60000011400 */
[----:B------:R-:W-:Y:S01]  /*0600*/  @!P3 IMAD.MOV R2, RZ, RZ, -R2 ;  /* 0x000000ffff02b224 */ /* 0x000fe200078e0a02 */
[----:B------:R-:W-:Y:S02]  /*0610*/  @!P2 LOP3.LUT R2, RZ, R4, RZ, 0x33, !PT ;  /* 0x00000004ff02a212 */ /* 0x000fe400078e33ff */
[----:B------:R-:W-:-:S03]  /*0620*/  LEA.HI R3, R3, R0, RZ, 0x7 ;  /* 0x0000000003037211 */ /* 0x000fc600078f38ff */
[----:B------:R-:W-:Y:S02]  /*0630*/  IMAD.SHL.U32 R10, R2, 0x8, RZ ;  /* 0x00000008020a7824 */ /* 0x000fe400078e00ff */
[----:B------:R-:W-:-:S03]  /*0640*/  IMAD.MOV R2, RZ, RZ, -R2 ;  /* 0x000000ffff027224 */ /* 0x000fc600078e0a02 */
[----:B------:R-:W-:Y:S01]  /*0650*/  LEA.HI.SX32 R3, R3, -R10, 0x19 ;  /* 0x8000000a03037211 */ /* 0x000fe200078fcaff */
[----:B------:R-:W-:-:S03]  /*0660*/  IMAD R12, R4, R2, R5 ;  /* 0x00000002040c7224 */ /* 0x000fc600078e0205 */
[----:B------:R-:W-:Y:S02]  /*0670*/  VIMNMX R11, PT, PT, R3, 0x8, PT ;  /* 0x00000008030b7848 */ /* 0x000fe40003fe0100 */
[----:B------:R-:W-:Y:S02]  /*0680*/  IABS R9, R12 ;  /* 0x0000000c00097213 */ /* 0x000fe40000000000 */
[-C--:B------:R-:W-:Y:S02]  /*0690*/  IABS R7, R11.reuse ;  /* 0x0000000b00077213 */ /* 0x080fe40000000000 */
[----:B------:R-:W-:Y:S02]  /*06a0*/  IABS R4, R11 ;  /* 0x0000000b00047213 */ /* 0x000fe40000000000 */
[----:B------:R-:W2:Y:S08]  /*06b0*/  I2F.RP R0, R7 ;  /* 0x0000000700007306 */ /* 0x000eb00000209400 */
[----:B--2---:R-:W2:Y:S02]  /*06c0*/  MUFU.RCP R0, R0 ;  /* 0x0000000000007308 */ /* 0x004ea40000001000 */
[----:B--2---:R-:W-:-:S02]  /*06d0*/  VIADD R3, R0, 0xffffffe ;  /* 0x0ffffffe00037836 */ /* 0x004fc40000000000 */
[----:B------:R-:W-:-:S04]  /*06e0*/  IMAD.MOV R0, RZ, RZ, -R4 ;  /* 0x000000ffff007224 */ /* 0x000fc800078e0a04 */
[----:B------:R-:W2:Y:S02]  /*06f0*/  F2I.FTZ.U32.TRUNC.NTZ R3, R3 ;  /* 0x0000000300037305 */ /* 0x000ea4000021f000 */
[----:B--2---:R-:W-:-:S04]  /*0700*/  IMAD.MOV R6, RZ, RZ, -R3 ;  /* 0x000000ffff067224 */ /* 0x004fc800078e0a03 */
[----:B------:R-:W-:Y:S02]  /*0710*/  IMAD.MOV.U32 R2, RZ, RZ, R6 ;  /* 0x000000ffff027224 */ /* 0x000fe400078e0006 */
[----:B------:R-:W2:Y:S02]  /*0720*/  I2F.RP R6, R8 ;  /* 0x0000000800067306 */ /* 0x000ea40000209400 */
[----:B------:R-:W-:Y:S02]  /*0730*/  IMAD R5, R2, R7, RZ ;  /* 0x0000000702057224 */ /* 0x000fe400078e02ff */
[----:B------:R-:W-:-:S04]  /*0740*/  IMAD.MOV.U32 R2, RZ, RZ, RZ ;  /* 0x000000ffff027224 */ /* 0x000fc800078e00ff */
[----:B------:R-:W-:Y:S02]  /*0750*/  IMAD.HI.U32 R2, R3, R5, R2 ;  /* 0x0000000503027227 */ /* 0x000fe400078e0002 */
[----:B------:R-:W3:Y:S04]  /*0760*/  I2F.RP R3, R13 ;  /* 0x0000000d00037306 */ /* 0x000ee80000209400 */
[----:B------:R-:W-:-:S04]  /*0770*/  IMAD.HI.U32 R2, R2, R9, RZ ;  /* 0x0000000902027227 */ /* 0x000fc800078e00ff */
[----:B------:R-:W-:Y:S01]  /*0780*/  IMAD R0, R2, R0, R9 ;  /* 0x0000000002007224 */ /* 0x000fe200078e0209 */
[----:B--2---:R-:W-:Y:S04]  /*0790*/  MUFU.RCP R6, R6 ;  /* 0x0000000600067308 */ /* 0x004fe80000001000 */
[----:B------:R-:W-:-:S04]  /*07a0*/  ISETP.GT.U32.AND P2, PT, R7, R0, PT ;  /* 0x000000000700720c */ /* 0x000fc80003f44070 */
[----:B---3--:R-:W2:Y:S09]  /*07b0*/  MUFU.RCP R3, R3 ;  /* 0x0000000300037308 */ /* 0x008eb20000001000 */
[----:B------:R-:W-:Y:S02]  /*07c0*/  @!P2 IMAD.IADD R0, R0, 0x1, -R7 ;  /* 0x000000010000a824 */ /* 0x000fe400078e0a07 */
[----:B------:R-:W-:Y:S01]  /*07d0*/  @!P2 VIADD R2, R2, 0x1 ;  /* 0x000000010202a836 */ /* 0x000fe20000000000 */
[----:B------:R-:W-:-:S02]  /*07e0*/  ISETP.NE.AND P2, PT, R11, RZ, PT ;  /* 0x000000ff0b00720c */ /* 0x000fc40003f45270 */
[----:B------:R-:W-:Y:S02]  /*07f0*/  ISETP.GE.U32.AND P0, PT, R0, R7, PT ;  /* 0x000000070000720c */ /* 0x000fe40003f06070 */
[----:B------:R-:W-:Y:S01]  /*0800*/  LOP3.LUT R0, R12, R11, RZ, 0x3c, !PT ;  /* 0x0000000b0c007212 */ /* 0x000fe200078e3cff */
[----:B--2---:R-:W-:-:S03]  /*0810*/  VIADD R4, R3, 0xffffffe ;  /* 0x0ffffffe03047836 */ /* 0x004fc60000000000 */
[----:B------:R-:W-:Y:S01]  /*0820*/  ISETP.GE.AND P3, PT, R0, RZ, PT ;  /* 0x000000ff0000720c */ /* 0x000fe20003f66270 */
[----:B------:R2:W3:Y:S01]  /*0830*/  F2I.FTZ.U32.TRUNC.NTZ R5, R4 ;  /* 0x0000000400057305 */ /* 0x0004e2000021f000 */
[----:B------:R-:W-:-:S04]  /*0840*/  MOV R0, 0x400 ;  /* 0x0000040000007802 */ /* 0x000fc80000000f00 */
[----:B------:R-:W-:Y:S01]  /*0850*/  R2UR UR16, R0 ;  /* 0x00000000001072ca */ /* 0x000fe200000e0000 */
[----:B------:R-:W-:Y:S02]  /*0860*/  @P0 VIADD R2, R2, 0x1 ;  /* 0x0000000102020836 */ /* 0x000fe40000000000 */
[----:B--2---:R-:W-:Y:S02]  /*0870*/  IMAD.MOV.U32 R4, RZ, RZ, RZ ;  /* 0x000000ffff047224 */ /* 0x004fe400078e00ff */
[----:B------:R-:W-:-:S04]  /*0880*/  IMAD.MOV.U32 R9, RZ, RZ, R2 ;  /* 0x000000ffff097224 */ /* 0x000fc800078e0002 */
[----:B------:R-:W-:Y:S01]  /*0890*/  @!P3 IMAD.MOV R9, RZ, RZ, -R9 ;  /* 0x000000ffff09b224 */ /* 0x000fe200078e0a09 */
[----:B------:R-:W-:Y:S01]  /*08a0*/  @!P2 LOP3.LUT R9, RZ, R11, RZ, 0x33, !PT ;  /* 0x0000000bff09a212 */ /* 0x000fe200078e33ff */
[----:B---3--:R-:W-:Y:S02]  /*08b0*/  IMAD.MOV R2, RZ, RZ, -R5 ;  /* 0x000000ffff027224 */ /* 0x008fe400078e0a05 */
[----:B-1----:R-:W-:Y:S02]  /*08c0*/  ULEA UR16, UR4, UR16, 0x18 ;  /* 0x0000001004107291 */ /* 0x002fe4000f8ec0ff */
[----:B------:R-:W-:-:S04]  /*08d0*/  IMAD.MOV R0, RZ, RZ, -R9 ;  /* 0x000000ffff007224 */ /* 0x000fc800078e0a09 */
[----:B------:R-:W-:-:S04]  /*08e0*/  IMAD R0, R11, R0, R12 ;  /* 0x000000000b007224 */ /* 0x000fc800078e020c */
[----:B------:R-:W-:Y:S02]  /*08f0*/  IMAD.IADD R3, R10, 0x1, R0 ;  /* 0x000000010a037824 */ /* 0x000fe400078e0200 */
[----:B------:R-:W-:Y:S01]  /*0900*/  IMAD.MOV.U32 R0, RZ, RZ, R2 ;  /* 0x000000ffff007224 */ /* 0x000fe200078e0002 */
[----:B------:R-:W1:Y:S01]  /*0910*/  LDS R10, [UR16] ;  /* 0x00000010ff0a7984 */ /* 0x000e620008000800 */
[----:B------:R-:W-:Y:S02]  /*0920*/  IMAD R2, R3, 0x80, R66 ;  /* 0x0000008003027824 */ /* 0x000fe400078e0242 */
[----:B------:R-:W-:Y:S02]  /*0930*/  IMAD R3, R0, R13, RZ ;  /* 0x0000000d00037224 */ /* 0x000fe400078e02ff */
[----:B------:R-:W-:Y:S01]  /*0940*/  VIADD R0, R6, 0xffffffe ;  /* 0x0ffffffe06007836 */ /* 0x000fe20000000000 */
[----:B------:R-:W-:Y:S01]  /*0950*/  IABS R6, R2 ;  /* 0x0000000200067213 */ /* 0x000fe20000000000 */
[----:B------:R-:W-:-:S02]  /*0960*/  IMAD.HI.U32 R4, R5, R3, R4 ;  /* 0x0000000305047227 */ /* 0x000fc400078e0004 */
[----:B------:R2:W3:Y:S02]  /*0970*/  F2I.FTZ.U32.TRUNC.NTZ R5, R0 ;  /* 0x0000000000057305 */ /* 0x0004e4000021f000 */
[----:B----4-:R-:W-:Y:S02]  /*0980*/  IMAD.SHL.U32 R3, R14, 0x40, RZ ;  /* 0x000000400e037824 */ /* 0x010fe400078e00ff */
[----:B------:R-:W-:-:S04]  /*0990*/  IMAD.HI.U32 R4, R4, R6, RZ ;  /* 0x0000000604047227 */ /* 0x000fc800078e00ff */
[----:B------:R-:W-:Y:S02]  /*09a0*/  IMAD.MOV R7, RZ, RZ, -R4 ;  /* 0x000000ffff077224 */ /* 0x000fe400078e0a04 */
[----:B------:R-:W-:Y:S02]  /*09b0*/  IMAD.SHL.U32 R4, R16, 0x200000, RZ ;  /* 0x0020000010047824 */ /* 0x000fe400078e00ff */
[----:B------:R-:W-:Y:S02]  /*09c0*/  IMAD R6, R13, R7, R6 ;  /* 0x000000070d067224 */ /* 0x000fe400078e0206 */
[----:B--2---:R-:W-:Y:S01]  /*09d0*/  IMAD.SHL.U32 R0, R9, 0x100, RZ ;  /* 0x0000010009007824 */ /* 0x004fe200078e00ff */
[----:B------:R-:W-:Y:S01]  /*09e0*/  LOP3.LUT R4, R4, 0x600000, RZ, 0xc0, !PT ;  /* 0x0060000004047812 */ /* 0x000fe200078ec0ff */
[----:B------:R-:W2:Y:S01]  /*09f0*/  LDC R9, c[0x0][0x3a0] ;  /* 0x0000e800ff097b82 */ /* 0x000ea20000000800 */
[----:B---3--:R-:W-:-:S07]  /*0a00*/  IMAD.MOV R11, RZ, RZ, -R5 ;  /* 0x000000ffff0b7224 */ /* 0x008fce00078e0a05 */
[----:B------:R-:W-:Y:S01]  /*0a10*/  BAR.SYNC.DEFER_BLOCKING 0x0 ;  /* 0x0000000000007b1d */ /* 0x000fe20000010000 */
[----:B------:R-:W-:Y:S01]  /*0a20*/  IMAD.IADD R7, R3, 0x1, R16 ;  /* 0x0000000103077824 */ /* 0x000fe200078e0210 */
[----:B------:R-:W-:Y:S01]  /*0a30*/  ISETP.GT.U32.AND P0, PT, R13, R6, PT ;  /* 0x000000060d00720c */ /* 0x000fe20003f04070 */
[----:B------:R-:W-:Y:S01]  /*0a40*/  IMAD R11, R11, R8, RZ ;  /* 0x000000080b0b7224 */ /* 0x000fe200078e02ff */
[----:B------:R-:W-:Y:S01]  /*0a50*/  R2UR UR12, R4 ;  /* 0x00000000040c72ca */ /* 0x000fe200000e0000 */
[----:B------:R-:W-:Y:S01]  /*0a60*/  IMAD.MOV.U32 R4, RZ, RZ, RZ ;  /* 0x000000ffff047224 */ /* 0x000fe200078e00ff */
[----:B------:R-:W-:-:S03]  /*0a70*/  LOP3.LUT R12, R0, 0xc3, R7, 0xf8, !PT ;  /* 0x000000c3000c7812 */ /* 0x000fc600078ef807 */
[----:B------:R-:W-:Y:S01]  /*0a80*/  IMAD.HI.U32 R11, R5, R11, R4 ;  /* 0x0000000b050b7227 */ /* 0x000fe200078e0004 */
[----:B------:R-:W-:Y:S02]  /*0a90*/  IABS R47, R12 ;  /* 0x0000000c002f7213 */ /* 0x000fe40000000000 */
[C---:B------:R-:W-:Y:S02]  /*0aa0*/  LOP3.LUT R57, R12.reuse, 0x4, RZ, 0xfc, !PT ;  /* 0x000000040c397812 */ /* 0x040fe400078efcff */
[----:B------:R-:W-:Y:S01]  /*0ab0*/  LOP3.LUT R56, R12, 0x8, RZ, 0xfc, !PT ;  /* 0x000000080c387812 */ /* 0x000fe200078efcff */
[----:B------:R-:W-:Y:S01]  /*0ac0*/  @!P0 IMAD.IADD R6, R6, 0x1, -R13 ;  /* 0x0000000106068824 */ /* 0x000fe200078e0a0d */
[----:B-1----:R-:W-:Y:S01]  /*0ad0*/  R2UR UR17, R10 ;  /* 0x000000000a1172ca */ /* 0x002fe200000e0000 */
[----:B------:R-:W-:Y:S01]  /*0ae0*/  IMAD.HI.U32 R4, R11, R47, RZ ;  /* 0x0000002f0b047227 */ /* 0x000fe200078e00ff */
[----:B------:R-:W-:Y:S02]  /*0af0*/  IABS R45, R57 ;  /* 0x00000039002d7213 */ /* 0x000fe40000000000 */
[----:B------:R-:W-:Y:S01]  /*0b00*/  IABS R10, R56 ;  /* 0x00000038000a7213 */ /* 0x000fe20000000000 */
[----:B------:R-:W-:Y:S01]  /*0b10*/  IMAD.MOV R7, RZ, RZ, -R4 ;  /* 0x000000ffff077224 */ /* 0x000fe200078e0a04 */
[----:B------:R-:W-:Y:S01]  /*0b20*/  ISETP.GT.U32.AND P2, PT, R13, R6, PT ;  /* 0x000000060d00720c */ /* 0x000fe20003f44070 */
[----:B------:R-:W-:-:S12]  /*0b30*/  @P1 BRA `(.L_x_5) ;  /* 0x0000000000181947 */ /* 0x000fd80003800000 */
[----:B------:R-:W-:Y:S01]  /*0b40*/  ELECT P0, URZ, PT ;  /* 0x0000000000ff782f */ /* 0x000fe20003800000 */
[----:B------:R-:W-:Y:S01]  /*0b50*/  IMAD.MOV.U32 R4, RZ, RZ, 0x1 ;  /* 0x00000001ff047424 */ /* 0x000fe200078e00ff */
[----:B------:R-:W-:Y:S11]  /*0b60*/  UVIRTCOUNT.DEALLOC.SMPOOL 0x80 ;  /* 0x000000800000784c */ /* 0x000ff60000000000 */
[----:B------:R-:W-:-:S04]  /*0b70*/  @P0 MOV R5, 0x40 ;  /* 0x0000004000050802 */ /* 0x000fc80000000f00 */
[----:B------:R-:W-:-:S05]  /*0b80*/  @P0 LEA R5, R14, R5, 0x18 ;  /* 0x000000050e050211 */ /* 0x000fca00078ec0ff */
[----:B------:R1:W-:Y:S02]  /*0b90*/  @P0 STS.U8 [R5], R4 ;  /* 0x0000000405000388 */ /* 0x0003e40000000000 */
.L_x_5:
[----:B------:R-:W-:Y:S01]  /*0ba0*/  UIADD3 UR12, UPT, UPT, UR17, UR12, URZ ;  /* 0x0000000c110c7290 */ /* 0x000fe2000fffe0ff */
[----:B------:R-:W-:Y:S01]  /*0bb0*/  ISETP.NE.U32.AND P3, PT, R66, RZ, PT ;  /* 0x000000ff4200720c */ /* 0x000fe20003f65070 */
[C---:B-1----:R-:W-:Y:S01]  /*0bc0*/  IMAD.HI.U32 R4, R11.reuse, R45, RZ ;  /* 0x0000002d0b047227 */ /* 0x042fe200078e00ff */
[----:B------:R-:W-:Y:S01]  /*0bd0*/  ISETP.GE.AND P4, PT, R2, RZ, PT ;  /* 0x000000ff0200720c */ /* 0x000fe20003f86270 */
[----:B------:R-:W-:Y:S01]  /*0be0*/  UMOV UR4, 0x1 ;  /* 0x0000000100047882 */ /* 0x000fe20000000000 */
[----:B------:R-:W-:Y:S01]  /*0bf0*/  ISETP.NE.AND P0, PT, R52, RZ, PT ;  /* 0x000000ff3400720c */ /* 0x000fe20003f05270 */
[----:B------:R-:W-:Y:S01]  /*0c00*/  IMAD.HI.U32 R5, R11, R10, RZ ;  /* 0x0000000a0b057227 */ /* 0x000fe200078e00ff */
[----:B------:R-:W1:Y:S01]  /*0c10*/  LDCU UR5, c[0x0][0x3a4] ;  /* 0x00007480ff0577ac */ /* 0x000e620008000800 */
[----:B------:R-:W-:Y:S01]  /*0c20*/  PRMT R19, RZ, 0x7610, R19 ;  /* 0x00007610ff137816 */ /* 0x000fe20000000013 */
[----:B------:R-:W-:Y:S01]  /*0c30*/  STTM.x64 tmem[UR12], RZ ;  /* 0x000000ff000079ed */ /* 0x000fe2000834000c */
[----:B------:R-:W3:Y:S01]  /*0c40*/  FENCE.VIEW.ASYNC.T ;  /* 0x00000000000073c6 */ /* 0x000ee20000000200 */
[----:B------:R-:W-:Y:S01]  /*0c50*/  IMAD.MOV R4, RZ, RZ, -R4 ;  /* 0x000000ffff047224 */ /* 0x000fe200078e0a04 */
[----:B------:R-:W-:Y:S01]  /*0c60*/  UIADD3 UR10, UPT, UPT, UR16, 0x3000, URZ ;  /* 0x00003000100a7890 */ /* 0x000fe2000fffe0ff */
[----:B------:R-:W-:Y:S01]  /*0c70*/  IMAD.MOV R5, RZ, RZ, -R5 ;  /* 0x000000ffff057224 */ /* 0x000fe200078e0a05 */
[----:B---3--:R-:W-:Y:S01]  /*0c80*/  VOTEU.ALL UP0, P3 ;  /* 0x0000000000ff7886 */ /* 0x008fe20001800000 */
[----:B------:R-:W-:Y:S01]  /*0c90*/  @!P2 IMAD.IADD R6, R6, 0x1, -R13 ;  /* 0x000000010606a824 */ /* 0x000fe200078e0a0d */
[----:B------:R-:W3:Y:S01]  /*0ca0*/  LDCU.128 UR20, c[0x0][0x380] ;  /* 0x00007000ff1477ac */ /* 0x000ee20008000c00 */
[----:B------:R-:W-:-:S02]  /*0cb0*/  IMAD R45, R8, R4, R45 ;  /* 0x00000004082d7224 */ /* 0x000fc400078e022d */
[----:B------:R-:W-:Y:S01]  /*0cc0*/  IMAD R13, R8, R5, R10 ;  /* 0x00000005080d7224 */ /* 0x000fe200078e020a */
[----:B------:R-:W-:-:S04]  /*0cd0*/  @!UP0 UIADD3 UR6, UPT, UPT, -UR4, 0x100000, URZ ;  /* 0x0010000004068890 */ /* 0x000fc8000fffe1ff */
[----:B------:R-:W-:Y:S02]  /*0ce0*/  @!UP0 USHF.L.U32 UR7, UR6, 0xb, URZ ;  /* 0x0000000b06078899 */ /* 0x000fe400080006ff */
[----:B------:R-:W-:Y:S01]  /*0cf0*/  @!UP0 USHF.L.U32 UR6, UR6, 0x1, URZ ;  /* 0x0000000106068899 */ /* 0x000fe200080006ff */
[C---:B--2---:R-:W-:Y:S01]  /*0d00*/  VIADD R4, R9.reuse, 0xffffffff ;  /* 0xffffffff09047836 */ /* 0x044fe20000000000 */
[----:B------:R-:W-:Y:S01]  /*0d10*/  UMOV UR13, UR10 ;  /* 0x0000000a000d7c82 */ /* 0x000fe20008000000 */
[----:B------:R-:W-:Y:S01]  /*0d20*/  VIADD R5, R9, 0xfffffffe ;  /* 0xfffffffe09057836 */ /* 0x000fe20000000000 */
[----:B------:R-:W-:Y:S01]  /*0d30*/  VOTEU.ALL UP1, P3 ;  /* 0x0000000000ff7886 */ /* 0x000fe20001820000 */
[----:B------:R-:W-:Y:S01]  /*0d40*/  BAR.SYNC.DEFER_BLOCKING 0x0 ;  /* 0x0000000000007b1d */ /* 0x000fe20000010000 */
[----:B------:R-:W-:Y:S01]  /*0d50*/  @!P4 IMAD.MOV R6, RZ, RZ, -R6 ;  /* 0x000000ffff06c224 */ /* 0x000fe200078e0a06 */
[----:B------:R-:W-:Y:S01]  /*0d60*/  ISETP.GE.U32.AND P4, PT, R4, 0x7fffffe0, PT ;  /* 0x7fffffe00400780c */ /* 0x000fe20003f86070 */
[----:B------:R-:W-:Y:S01]  /*0d70*/  IMAD R47, R8, R7, R47 ;  /* 0x00000007082f7224 */ /* 0x000fe200078e022f */
[----:B------:R-:W-:Y:S01]  /*0d80*/  ISETP.GE.U32.AND P5, PT, R5, 0x7fffffdf, PT ;  /* 0x7fffffdf0500780c */ /* 0x000fe20003fa6070 */
[----:B------:R-:W-:-:S03]  /*0d90*/  VIADD R7, R9, 0xfffffffd ;  /* 0xfffffffd09077836 */ /* 0x000fc60000000000 */
[----:B------:R-:W2:Y:S01]  /*0da0*/  LDC.64 R4, c[0x0][0x3a8] ;  /* 0x0000ea00ff047b82 */ /* 0x000ea20000000a00 */
[----:B------:R-:W-:Y:S01]  /*0db0*/  @!P0 LOP3.LUT R6, RZ, R52, RZ, 0x33, !PT ;  /* 0x00000034ff068212 */ /* 0x000fe200078e33ff */
[----:B------:R-:W-:Y:S01]  /*0dc0*/  VIADD R10, R9, 0xfffffffb ;  /* 0xfffffffb090a7836 */ /* 0x000fe20000000000 */
[----:B------:R-:W-:Y:S01]  /*0dd0*/  ISETP.GE.U32.AND P0, PT, R7, 0x7fffffde, PT ;  /* 0x7fffffde0700780c */ /* 0x000fe20003f06070 */
[----:B------:R-:W-:Y:S02]  /*0de0*/  VIADD R7, R9, 0xfffffffc ;  /* 0xfffffffc09077836 */ /* 0x000fe40000000000 */
[----:B-1----:R-:W-:Y:S01]  /*0df0*/  IMAD R15, R6, UR5, RZ ;  /* 0x00000005060f7c24 */ /* 0x002fe2000f8e02ff */
[----:B------:R-:W1:Y:S02]  /*0e00*/  FENCE.VIEW.ASYNC.S ;  /* 0x00000000000073c6 */ /* 0x000e640000000000 */
[----:B-1----:R1:W4:Y:S02]  /*0e10*/  @!UP1 SYNCS.EXCH.64 URZ, [UR13], UR6 ;  /* 0x000000060dff95b2 */ /* 0x0023240008000100 */
[----:B------:R-:W-:-:S02]  /*0e20*/  SHF.R.S32.HI R14, RZ, 0x1f, R15 ;  /* 0x0000001fff0e7819 */ /* 0x000fc4000001140f */
[----:B------:R-:W-:Y:S02]  /*0e30*/  PRMT R17, RZ, 0x7610, R17 ;  /* 0x00007610ff117816 */ /* 0x000fe40000000011 */
[----:B------:R-:W-:Y:S01]  /*0e40*/  PRMT R20, RZ, 0x7610, R20 ;  /* 0x00007610ff147816 */ /* 0x000fe20000000014 */
[C---:B--2---:R-:W-:Y:S01]  /*0e50*/  IMAD.SHL.U32 R69, R4.reuse, 0x2, RZ ;  /* 0x0000000204457824 */ /* 0x044fe200078e00ff */
[----:B---3--:R-:W-:Y:S01]  /*0e60*/  IADD3 R6, P6, PT, R15, UR20, RZ ;  /* 0x000000140f067c10 */ /* 0x008fe2000ffde0ff */
[C---:B------:R-:W-:Y:S01]  /*0e70*/  IMAD R71, R4.reuse, 0x3, RZ ;  /* 0x0000000304477824 */ /* 0x040fe200078e02ff */
[----:B------:R-:W-:Y:S02]  /*0e80*/  ISETP.GE.U32.AND P2, PT, R7, 0x7fffffdd, PT ;  /* 0x7fffffdd0700780c */ /* 0x000fe40003f46070 */
[----:B------:R-:W-:Y:S01]  /*0e90*/  PRMT R18, RZ, 0x7610, R18 ;  /* 0x00007610ff127816 */ /* 0x000fe20000000012 */
[----:B------:R-:W-:Y:S01]  /*0ea0*/  IMAD.SHL.U32 R77, R4, 0x4, RZ ;  /* 0x00000004044d7824 */ /* 0x000fe200078e00ff */
[----:B------:R-:W-:Y:S01]  /*0eb0*/  IADD3.X R7, PT, PT, R14, UR21, RZ, P6, !PT ;  /* 0x000000150e077c10 */ /* 0x000fe2000b7fe4ff */
[----:B----4-:R-:W-:Y:S01]  /*0ec0*/  BAR.SYNC.DEFER_BLOCKING 0x0 ;  /* 0x0000000000007b1d */ /* 0x010fe20000010000 */
[----:B------:R-:W-:-:S02]  /*0ed0*/  SHF.R.S32.HI R67, RZ, 0x1f, R4 ;  /* 0x0000001fff437819 */ /* 0x000fc40000011404 */
[----:B------:R-:W-:Y:S02]  /*0ee0*/  IADD3 R22, P6, PT, R6, R4, RZ ;  /* 0x0000000406167210 */ /* 0x000fe40007fde0ff */
[----:B------:R-:W-:Y:S01]  /*0ef0*/  SHF.R.S32.HI R73, RZ, 0x1f, R69 ;  /* 0x0000001fff497819 */ /* 0x000fe20000011445 */
[C---:B------:R-:W-:Y:S02]  /*0f00*/  VIADD R21, R9.reuse, 0xffffffec ;  /* 0xffffffec09157836 */ /* 0x040fe40000000000 */
[C---:B------:R-:W-:Y:S02]  /*0f10*/  VIADD R30, R9.reuse, 0xffffffe5 ;  /* 0xffffffe5091e7836 */ /* 0x040fe40000000000 */
[C---:B------:R-:W-:Y:S02]  /*0f20*/  VIADD R31, R9.reuse, 0xffffffe6 ;  /* 0xffffffe6091f7836 */ /* 0x040fe40000000000 */
[C---:B------:R-:W-:Y:S02]  /*0f30*/  VIADD R35, R9.reuse, 0xffffffe2 ;  /* 0xffffffe209237836 */ /* 0x040fe40000000000 */
[----:B------:R-:W-:-:S02]  /*0f40*/  VIADD R68, R9, 0xffffffe0 ;  /* 0xffffffe009447836 */ /* 0x000fc40000000000 */
[----:B------:R-:W-:Y:S02]  /*0f50*/  VIADD R34, R9, 0xffffffe3 ;  /* 0xffffffe309227836 */ /* 0x000fe40000000000 */
[C---:B------:R-:W-:Y:S02]  /*0f60*/  IMAD R81, R4.reuse, 0x5, RZ ;  /* 0x0000000504517824 */ /* 0x040fe400078e02ff */
[C---:B------:R-:W-:Y:S02]  /*0f70*/  IMAD R85, R4.reuse, 0x6, RZ ;  /* 0x0000000604557824 */ /* 0x040fe400078e02ff */
[C---:B------:R-:W-:Y:S02]  /*0f80*/  IMAD R89, R4.reuse, 0x7, RZ ;  /* 0x0000000704597824 */ /* 0x040fe400078e02ff */
[C---:B------:R-:W-:Y:S01]  /*0f90*/  IMAD.SHL.U32 R91, R4.reuse, 0x8, RZ ;  /* 0x00000008045b7824 */ /* 0x040fe200078e00ff */
[----:B------:R-:W2:Y:S01]  /*0fa0*/  @!P4 LDG.E.U8 R19, desc[UR18][R6.64] ;  /* 0x000000120613c981 */ /* 0x000ea2000c1e1100 */
[----:B------:R-:W-:Y:S01]  /*0fb0*/  IMAD.X R23, R67, 0x1, R7, P6 ;  /* 0x0000000143177824 */ /* 0x000fe200030e0607 */
[-C--:B------:R-:W-:Y:S01]  /*0fc0*/  IADD3 R24, P6, PT, R69, R6.reuse, RZ ;  /* 0x0000000645187210 */ /* 0x080fe20007fde0ff */
[----:B------:R-:W-:Y:S01]  /*0fd0*/  IMAD.SHL.U32 R97, R4, 0x10, RZ ;  /* 0x0000001004617824 */ /* 0x000fe200078e00ff */
[----:B------:R-:W-:Y:S01]  /*0fe0*/  ISETP.GE.U32.AND P4, PT, R10, 0x7fffffdc, PT ;  /* 0x7fffffdc0a00780c */ /* 0x000fe20003f86070 */
[----:B------:R-:W-:Y:S01]  /*0ff0*/  VIADD R10, R9, 0xfffffffa ;  /* 0xfffffffa090a7836 */ /* 0x000fe20000000000 */
[----:B------:R-:W-:Y:S01]  /*1000*/  SHF.R.S32.HI R75, RZ, 0x1f, R71 ;  /* 0x0000001fff4b7819 */ /* 0x000fe20000011447 */
[----:B------:R-:W-:Y:S01]  /*1010*/  IMAD.X R25, R73, 0x1, R7, P6 ;  /* 0x0000000149197824 */ /* 0x000fe200030e0607 */
[----:B------:R-:W-:Y:S01]  /*1020*/  IADD3 R26, P6, PT, R71, R6, RZ ;  /* 0x00000006471a7210 */ /* 0x000fe20007fde0ff */
[----:B------:R3:W4:Y:S01]  /*1030*/  @!P5 LDG.E.U8 R17, desc[UR18][R22.64] ;  /* 0x000000121611d981 */ /* 0x000722000c1e1100 */
[----:B------:R-:W-:Y:S01]  /*1040*/  ISETP.GE.U32.AND P5, PT, R10, 0x7fffffdb, PT ;  /* 0x7fffffdb0a00780c */ /* 0x000fe20003fa6070 */
[----:B------:R-:W-:-:S02]  /*1050*/  VIADD R10, R9, 0xfffffff9 ;  /* 0xfffffff9090a7836 */ /* 0x000fc40000000000 */
[----:B------:R-:W-:Y:S01]  /*1060*/  IMAD R101, R4, 0x9, RZ ;  /* 0x0000000904657824 */ /* 0x000fe200078e02ff */
[----:B------:R5:W2:Y:S01]  /*1070*/  @!P0 LDG.E.U8 R20, desc[UR18][R24.64] ;  /* 0x0000001218148981 */ /* 0x000aa2000c1e1100 */
[----:B------:R-:W-:Y:S01]  /*1080*/  IMAD.X R27, R75, 0x1, R7, P6 ;  /* 0x000000014b1b7824 */ /* 0x000fe200030e0607 */
[----:B------:R-:W-:Y:S01]  /*1090*/  ISETP.GE.U32.AND P0, PT, R10, 0x7fffffda, PT ;  /* 0x7fffffda0a00780c */ /* 0x000fe20003f06070 */
[----:B------:R-:W-:Y:S01]  /*10a0*/  VIADD R10, R9, 0xffffffed ;  /* 0xffffffed090a7836 */ /* 0x000fe20000000000 */
[----:B------:R-:W-:Y:S01]  /*10b0*/  SHF.R.S32.HI R79, RZ, 0x1f, R77 ;  /* 0x0000001fff4f7819 */ /* 0x000fe2000001144d */
[C---:B------:R-:W-:Y:S01]  /*10c0*/  IMAD R105, R4.reuse, 0x18, RZ ;  /* 0x0000001804697824 */ /* 0x040fe200078e02ff */
[----:B------:R0:W2:Y:S01]  /*10d0*/  @!P2 LDG.E.U8 R18, desc[UR18][R26.64] ;  /* 0x000000121a12a981 */ /* 0x0000a2000c1e1100 */
[----:B------:R-:W-:Y:S01]  /*10e0*/  IADD3 R28, P2, PT, R77, R6, RZ ;  /* 0x000000064d1c7210 */ /* 0x000fe20007f5e0ff */
[----:B------:R-:W-:Y:S01]  /*10f0*/  IMAD R109, R4, 0xa, RZ ;  /* 0x0000000a046d7824 */ /* 0x000fe200078e02ff */
[----:B------:R-:W-:Y:S01]  /*1100*/  ISETP.GE.U32.AND P6, PT, R21, 0x7fffffcd, PT ;  /* 0x7fffffcd1500780c */ /* 0x000fe20003fc6070 */
[----:B------:R-:W-:-:S02]  /*1110*/  VIADD R21, R9, 0xffffffee ;  /* 0xffffffee09157836 */ /* 0x000fc40000000000 */
[C---:B------:R-:W-:Y:S02]  /*1120*/  IMAD R113, R4.reuse, 0xb, RZ ;  /* 0x0000000b04717824 */ /* 0x040fe400078e02ff */
[C---:B------:R-:W-:Y:S02]  /*1130*/  IMAD R115, R4.reuse, 0xc, RZ ;  /* 0x0000000c04737824 */ /* 0x040fe400078e02ff */
[C---:B------:R-:W-:Y:S02]  /*1140*/  IMAD R121, R4.reuse, 0xd, RZ ;  /* 0x0000000d04797824 */ /* 0x040fe400078e02ff */
[C---:B------:R-:W-:Y:S02]  /*1150*/  IMAD R125, R4.reuse, 0xe, RZ ;  /* 0x0000000e047d7824 */ /* 0x040fe400078e02ff */
[C---:B------:R-:W-:Y:S02]  /*1160*/  IMAD R127, R4.reuse, 0xf, RZ ;  /* 0x0000000f047f7824 */ /* 0x040fe400078e02ff */
[----:B------:R-:W-:-:S02]  /*1170*/  IMAD R133, R4, 0x11, RZ ;  /* 0x0000001104857824 */ /* 0x000fc400078e02ff */
        /* <DEDUP_REMOVED lines=8> */
[----:B------:R-:W-:Y:S01]  /*1200*/  IMAD R169, R4, 0x1b, RZ ;  /* 0x0000001b04a97824 */ /* 0x000fe200078e02ff */
[----:B------:R-:W-:Y:S01]  /*1210*/  LOP3.LUT R52, R12, 0xc, RZ, 0xfc, !PT ;  /* 0x0000000c0c347812 */ /* 0x000fe200078efcff */
[----:B------:R-:W-:Y:S01]  /*1220*/  IMAD.X R29, R79, 0x1, R7, P2 ;  /* 0x000000014f1d7824 */ /* 0x000fe200010e0607 */
[----:B------:R-:W-:Y:S01]  /*1230*/  ISETP.GE.U32.AND P2, PT, R10, 0x7fffffce, PT ;  /* 0x7fffffce0a00780c */ /* 0x000fe20003f46070 */
[----:B------:R-:W-:Y:S01]  /*1240*/  VIADD R10, R9, 0xffffffef ;  /* 0xffffffef090a7836 */ /* 0x000fe20000000000 */
[----:B---3--:R-:W-:Y:S01]  /*1250*/  SEL R22, RZ, 0x1, P6 ;  /* 0x00000001ff167807 */ /* 0x008fe20003000000 */
[----:B------:R-:W3:Y:S01]  /*1260*/  LDCU UR5, c[0x0][0x3b0] ;  /* 0x00007600ff0577ac */ /* 0x000ee20008000800 */
[----:B------:R-:W-:Y:S01]  /*1270*/  ISETP.GE.U32.AND P6, PT, R21, 0x7fffffcf, PT ;  /* 0x7fffffcf1500780c */ /* 0x000fe20003fc6070 */
[C---:B------:R-:W-:Y:S01]  /*1280*/  VIADD R21, R9.reuse, 0xffffffe8 ;  /* 0xffffffe809157836 */ /* 0x040fe20000000000 */
[----:B------:R-:W-:Y:S01]  /*1290*/  SEL R23, RZ, 0x1fffe, P2 ;  /* 0x0001fffeff177807 */ /* 0x000fe20001000000 */
[C---:B-----5:R-:W-:Y:S01]  /*12a0*/  VIADD R24, R9.reuse, 0xffffffe9 ;  /* 0xffffffe909187836 */ /* 0x060fe20000000000 */
[----:B------:R-:W-:Y:S01]  /*12b0*/  ISETP.GE.U32.AND P2, PT, R10, 0x7fffffd0, PT ;  /* 0x7fffffd00a00780c */ /* 0x000fe20003f46070 */
[----:B------:R-:W-:Y:S01]  /*12c0*/  VIADD R25, R9, 0xffffffea ;  /* 0xffffffea09197836 */ /* 0x000fe20000000000 */
[----:B------:R-:W-:-:S02]  /*12d0*/  SEL R10, RZ, 0x4, P6 ;  /* 0x00000004ff0a7807 */ /* 0x000fc40003000000 */
[----:B------:R-:W-:Y:S02]  /*12e0*/  ISETP.GE.U32.AND P6, PT, R21, 0x7fffffc9, PT ;  /* 0x7fffffc91500780c */ /* 0x000fe40003fc6070 */
[----:B------:R-:W-:Y:S02]  /*12f0*/  SEL R21, RZ, 0x7fff8, P2 ;  /* 0x0007fff8ff157807 */ /* 0x000fe40001000000 */
[----:B------:R-:W-:Y:S01]  /*1300*/  ISETP.GE.U32.AND P2, PT, R24, 0x7fffffca, PT ;  /* 0x7fffffca1800780c */ /* 0x000fe20003f46070 */
[----:B------:R-:W-:Y:S01]  /*1310*/  VIADD R24, R9, 0xffffffeb ;  /* 0xffffffeb09187836 */ /* 0x000fe20000000000 */
[----:B0-----:R-:W-:Y:S02]  /*1320*/  SEL R26, RZ, 0x1, P6 ;  /* 0x00000001ff1a7807 */ /* 0x001fe40003000000 */
[----:B------:R-:W-:Y:S01]  /*1330*/  ISETP.GE.U32.AND P6, PT, R25, 0x7fffffcb, PT ;  /* 0x7fffffcb1900780c */ /* 0x000fe20003fc6070 */
[----:B------:R-:W-:Y:S01]  /*1340*/  VIADD R25, R9, 0xffffffe4 ;  /* 0xffffffe409197836 */ /* 0x000fe20000000000 */
[----:B------:R-:W-:-:S02]  /*1350*/  SEL R27, RZ, 0x1fffe, P2 ;  /* 0x0001fffeff1b7807 */ /* 0x000fc40001000000 */
[----:B------:R-:W-:Y:S02]  /*1360*/  ISETP.GE.U32.AND P2, PT, R24, 0x7fffffcc, PT ;  /* 0x7fffffcc1800780c */ /* 0x000fe40003f46070 */
[----:B------:R-:W-:Y:S02]  /*1370*/  SEL R24, RZ, 0x4, P6 ;  /* 0x00000004ff187807 */ /* 0x000fe40003000000 */
[----:B------:R-:W-:Y:S02]  /*1380*/  ISETP.GE.U32.AND P6, PT, R25, 0x7fffffc5, PT ;  /* 0x7fffffc51900780c */ /* 0x000fe40003fc6070 */
[----:B------:R-:W-:Y:S02]  /*1390*/  SEL R25, RZ, 0x7fff8, P2 ;  /* 0x0007fff8ff197807 */ /* 0x000fe40001000000 */
[----:B------:R-:W-:Y:S01]  /*13a0*/  ISETP.GE.U32.AND P2, PT, R30, 0x7fffffc6, PT ;  /* 0x7fffffc61e00780c */ /* 0x000fe20003f46070 */
[----:B------:R-:W-:Y:S01]  /*13b0*/  VIADD R30, R9, 0xffffffe7 ;  /* 0xffffffe7091e7836 */ /* 0x000fe20000000000 */
[----:B------:R-:W-:-:S02]  /*13c0*/  SEL R32, RZ, 0x1, P6 ;  /* 0x00000001ff207807 */ /* 0x000fc40003000000 */
[----:B------:R-:W-:Y:S01]  /*13d0*/  ISETP.GE.U32.AND P6, PT, R31, 0x7fffffc7, PT ;  /* 0x7fffffc71f00780c */ /* 0x000fe20003fc6070 */
[----:B------:R-:W-:Y:S01]  /*13e0*/  VIADD R31, R9, 0xffffffe1 ;  /* 0xffffffe1091f7836 */ /* 0x000fe20000000000 */
[----:B------:R-:W-:Y:S02]  /*13f0*/  SEL R33, RZ, 0x1fffe, P2 ;  /* 0x0001fffeff217807 */ /* 0x000fe40001000000 */
[----:B------:R-:W-:Y:S02]  /*1400*/  ISETP.GE.U32.AND P2, PT, R30, 0x7fffffc8, PT ;  /* 0x7fffffc81e00780c */ /* 0x000fe40003f46070 */
[----:B------:R-:W-:Y:S02]  /*1410*/  SEL R30, RZ, 0x4, P6 ;  /* 0x00000004ff1e7807 */ /* 0x000fe40003000000 */
[----:B------:R-:W-:Y:S02]  /*1420*/  ISETP.GE.U32.AND P6, PT, R31, 0x7fffffc2, PT ;  /* 0x7fffffc21f00780c */ /* 0x000fe40003fc6070 */
[----:B------:R-:W-:-:S02]  /*1430*/  SEL R31, RZ, 0x7fff8, P2 ;  /* 0x0007fff8ff1f7807 */ /* 0x000fc40001000000 */
[----:B------:R-:W-:Y:S01]  /*1440*/  ISETP.GE.U32.AND P2, PT, R35, 0x7fffffc3, PT ;  /* 0x7fffffc32300780c */ /* 0x000fe20003f46070 */
[----:B------:R-:W-:-:S03]  /*1450*/  IMAD.IADD R22, R22, 0x1, R23 ;  /* 0x0000000116167824 */ /* 0x000fc600078e0217 */
[----:B------:R-:W-:Y:S02]  /*1460*/  SEL R23, RZ, 0x4, P2 ;  /* 0x00000004ff177807 */ /* 0x000fe40001000000 */
[----:B------:R-:W-:Y:S01]  /*1470*/  ISETP.GE.U32.AND P2, PT, R68, 0x7fffffc1, PT ;  /* 0x7fffffc14400780c */ /* 0x000fe20003f46070 */
[----:B------:R-:W-:Y:S01]  /*1480*/  IMAD.IADD R26, R26, 0x1, R27 ;  /* 0x000000011a1a7824 */ /* 0x000fe200078e021b */
[----:B------:R-:W-:Y:S02]  /*1490*/  SEL R36, RZ, 0x1fffe, P6 ;  /* 0x0001fffeff247807 */ /* 0x000fe40003000000 */
[----:B------:R-:W-:Y:S02]  /*14a0*/  SEL R27, RZ, 0x1, P2 ;  /* 0x00000001ff1b7807 */ /* 0x000fe40001000000 */
[----:B------:R-:W-:Y:S02]  /*14b0*/  ISETP.GE.U32.AND P6, PT, R34, 0x7fffffc4, PT ;  /* 0x7fffffc42200780c */ /* 0x000fe40003fc6070 */
[----:B------:R-:W-:Y:S01]  /*14c0*/  LOP3.LUT R26, R26, 0x3, RZ, 0xc0, !PT ;  /* 0x000000031a1a7812 */ /* 0x000fe200078ec0ff */
[----:B------:R-:W-:Y:S01]  /*14d0*/  IMAD.IADD R27, R27, 0x1, R36 ;  /* 0x000000011b1b7824 */ /* 0x000fe200078e0224 */
[----:B------:R-:W-:Y:S01]  /*14e0*/  LOP3.LUT R22, R22, 0x3, RZ, 0xc0, !PT ;  /* 0x0000000316167812 */ /* 0x000fe200078ec0ff */
[----:B------:R-:W-:Y:S01]  /*14f0*/  IMAD.IADD R32, R32, 0x1, R33 ;  /* 0x0000000120207824 */ /* 0x000fe200078e0221 */
[----:B------:R-:W-:-:S02]  /*1500*/  SEL R34, RZ, 0x7fff8, P6 ;  /* 0x0007fff8ff227807 */ /* 0x000fc40003000000 */
[----:B------:R-:W-:Y:S02]  /*1510*/  IADD3 R24, PT, PT, R26, R25, R24 ;  /* 0x000000191a187210 */ /* 0x000fe40007ffe018 */
[----:B------:R-:W-:Y:S02]  /*1520*/  LOP3.LUT R27, R27, 0x3, RZ, 0xc0, !PT ;  /* 0x000000031b1b7812 */ /* 0x000fe400078ec0ff */
[----:B------:R-:W-:Y:S02]  /*1530*/  IADD3 R10, PT, PT, R22, R21, R10 ;  /* 0x00000015160a7210 */ /* 0x000fe40007ffe00a */
[----:B------:R-:W-:Y:S01]  /*1540*/  PRMT R21, RZ, 0x7610, R21 ;  /* 0x00007610ff157816 */ /* 0x000fe20000000015 */
[----:B------:R-:W-:Y:S01]  /*1550*/  IMAD.SHL.U32 R22, R24, 0x100, RZ ;  /* 0x0000010018167824 */ /* 0x000fe200078e00ff */
[----:B------:R-:W-:Y:S02]  /*1560*/  LOP3.LUT R32, R32, 0x3, RZ, 0xc0, !PT ;  /* 0x0000000320207812 */ /* 0x000fe400078ec0ff */
[----:B------:R-:W-:-:S02]  /*1570*/  IADD3 R23, PT, PT, R27, R34, R23 ;  /* 0x000000221b177210 */ /* 0x000fc40007ffe017 */
[----:B------:R-:W-:Y:S01]  /*1580*/  IADD3 R30, PT, PT, R32, R31, R30 ;  /* 0x0000001f201e7210 */ /* 0x000fe20007ffe01e */
[----:B------:R0:W5:Y:S01]  /*1590*/  @!P4 LDG.E.U8 R21, desc[UR18][R28.64] ;  /* 0x000000121c15c981 */ /* 0x000162000c1e1100 */
[----:B------:R-:W-:Y:S02]  /*15a0*/  LOP3.LUT R25, R23, 0xf, RZ, 0xc0, !PT ;  /* 0x0000000f17197812 */ /* 0x000fe400078ec0ff */
[----:B------:R-:W-:Y:S02]  /*15b0*/  SHF.R.S32.HI R83, RZ, 0x1f, R81 ;  /* 0x0000001fff537819 */ /* 0x000fe40000011451 */
[-C--:B------:R-:W-:Y:S02]  /*15c0*/  IADD3 R24, P4, PT, R81, R6.reuse, RZ ;  /* 0x0000000651187210 */ /* 0x080fe40007f9e0ff */
[----:B------:R-:W-:Y:S01]  /*15d0*/  LOP3.LUT R23, R22, 0xf00, RZ, 0xe2, !PT ;  /* 0x00000f0016177812 */ /* 0x000fe200078ee2ff */
[----:B------:R-:W-:Y:S01]  /*15e0*/  IMAD R27, R30, 0x10, R25 ;  /* 0x000000101e1b7824 */ /* 0x000fe200078e0219 */
[----:B------:R-:W-:Y:S01]  /*15f0*/  SHF.R.S32.HI R87, RZ, 0x1f, R85 ;  /* 0x0000001fff577819 */ /* 0x000fe20000011455 */
[----:B------:R-:W-:Y:S01]  /*1600*/  IMAD.X R25, R83, 0x1, R7, P4 ;  /* 0x0000000153197824 */ /* 0x000fe200020e0607 */
[----:B------:R-:W-:Y:S01]  /*1610*/  IADD3 R26, P4, PT, R85, R6, RZ ;  /* 0x00000006551a7210 */ /* 0x000fe20007f9e0ff */
[--C-:B------:R-:W-:Y:S01]  /*1620*/  IMAD R30, R10, 0x1000, R23.reuse ;  /* 0x000010000a1e7824 */ /* 0x100fe200078e0217 */
[----:B------:R-:W-:Y:S01]  /*1630*/  PRMT R22, RZ, 0x7610, R22 ;  /* 0x00007610ff167816 */ /* 0x000fe20000000016 */
[----:B------:R-:W-:Y:S01]  /*1640*/  VIADD R10, R9, 0xfffffff7 ;  /* 0xfffffff7090a7836 */ /* 0x000fe20000000000 */
[----:B0-----:R-:W-:Y:S01]  /*1650*/  LOP3.LUT R29, R27, 0xff, RZ, 0xc0, !PT ;  /* 0x000000ff1b1d7812 */ /* 0x001fe200078ec0ff */
[----:B------:R-:W-:Y:S01]  /*1660*/  VIADD R35, R9, 0xfffffff8 ;  /* 0xfffffff809237836 */ /* 0x000fe20000000000 */
[----:B------:R-:W-:Y:S01]  /*1670*/  PRMT R23, RZ, 0x7610, R23 ;  /* 0x00007610ff177816 */ /* 0x000fe20000000017 */
[----:B------:R-:W-:Y:S01]  /*1680*/  IMAD.X R27, R87, 0x1, R7, P4 ;  /* 0x00000001571b7824 */ /* 0x000fe200020e0607 */
[----:B------:R-:W-:Y:S01]  /*1690*/  ISETP.GE.U32.AND P4, PT, R10, 0x7fffffd8, PT ;  /* 0x7fffffd80a00780c */ /* 0x000fe20003f86070 */
[----:B------:R-:W-:Y:S01]  /*16a0*/  VIADD R10, R9, 0xfffffff6 ;  /* 0xfffffff6090a7836 */ /* 0x000fe20000000000 */
[----:B------:R-:W-:Y:S01]  /*16b0*/  ISETP.GE.U32.AND P6, PT, R35, 0x7fffffd9, PT ;  /* 0x7fffffd92300780c */ /* 0x000fe20003fc6070 */
[----:B------:R0:W2:Y:S01]  /*16c0*/  @!P5 LDG.E.U8 R22, desc[UR18][R24.64] ;  /* 0x000000121816d981 */ /* 0x0000a2000c1e1100 */
[----:B------:R-:W-:Y:S01]  /*16d0*/  IMAD.IADD R29, R30, 0x1, R29 ;  /* 0x000000011e1d7824 */ /* 0x000fe200078e021d */
[----:B------:R-:W-:-:S02]  /*16e0*/  SHF.R.S32.HI R93, RZ, 0x1f, R89 ;  /* 0x0000001fff5d7819 */ /* 0x000fc40000011459 */
[-C--:B------:R-:W-:Y:S01]  /*16f0*/  IADD3 R28, P5, PT, R89, R6.reuse, RZ ;  /* 0x00000006591c7210 */ /* 0x080fe20007fbe0ff */
[----:B------:R1:W2:Y:S01]  /*1700*/  @!P0 LDG.E.U8 R23, desc[UR18][R26.64] ;  /* 0x000000121a178981 */ /* 0x0002a2000c1e1100 */
[----:B------:R-:W-:Y:S02]  /*1710*/  ISETP.GE.U32.AND P0, PT, R10, 0x7fffffd7, PT ;  /* 0x7fffffd70a00780c */ /* 0x000fe40003f06070 */
[----:B------:R-:W-:Y:S01]  /*1720*/  LOP3.LUT R10, R29, 0xffff, RZ, 0xc0, !PT ;  /* 0x0000ffff1d0a7812 */ /* 0x000fe200078ec0ff */
[----:B------:R-:W-:Y:S01]  /*1730*/  IMAD.X R29, R93, 0x1, R7, P5 ;  /* 0x000000015d1d7824 */ /* 0x000fe200028e0607 */
[----:B------:R-:W-:Y:S02]  /*1740*/  SHF.R.S32.HI R95, RZ, 0x1f, R91 ;  /* 0x0000001fff5f7819 */ /* 0x000fe4000001145b */
[----:B------:R-:W-:Y:S02]  /*1750*/  IADD3 R30, P5, PT, R91, R6, RZ ;  /* 0x000000065b1e7210 */ /* 0x000fe40007fbe0ff */
[----:B0-----:R-:W-:-:S02]  /*1760*/  PRMT R24, RZ, 0x7610, R24 ;  /* 0x00007610ff187816 */ /* 0x001fc40000000018 */
[--C-:B-1----:R-:W-:Y:S01]  /*1770*/  SHF.R.U32.HI R26, RZ, 0xf, R10.reuse ;  /* 0x0000000fff1a7819 */ /* 0x102fe2000001160a */
[----:B------:R-:W-:Y:S01]  /*1780*/  IMAD.X R31, R95, 0x1, R7, P5 ;  /* 0x000000015f1f7824 */ /* 0x000fe200028e0607 */
[----:B------:R-:W-:Y:S02]  /*1790*/  SHF.R.S32.HI R99, RZ, 0x1f, R97 ;  /* 0x0000001fff637819 */ /* 0x000fe40000011461 */
[----:B------:R0:W2:Y:S01]  /*17a0*/  @!P6 LDG.E.U8 R24, desc[UR18][R28.64] ;  /* 0x000000121c18e981 */ /* 0x0000a2000c1e1100 */
[----:B------:R-:W-:Y:S02]  /*17b0*/  LOP3.LUT P5, RZ, R26, 0x1, RZ, 0xc0, !PT ;  /* 0x000000011aff7812 */ /* 0x000fe400078ac0ff */
[-C--:B------:R-:W-:Y:S02]  /*17c0*/  IADD3 R34, P6, PT, R97, R6.reuse, RZ ;  /* 0x0000000661227210 */ /* 0x080fe40007fde0ff */
[----:B------:R-:W-:Y:S02]  /*17d0*/  PRMT R25, RZ, 0x7610, R25 ;  /* 0x00007610ff197816 */ /* 0x000fe40000000019 */
[----:B------:R-:W-:Y:S01]  /*17e0*/  SHF.R.U32.HI R26, RZ, 0x7, R10 ;  /* 0x00000007ff1a7819 */ /* 0x000fe2000001160a */
[----:B------:R-:W-:Y:S01]  /*17f0*/  IMAD.X R35, R99, 0x1, R7, P6 ;  /* 0x0000000163237824 */ /* 0x000fe200030e0607 */
[----:B------:R-:W-:Y:S01]  /*1800*/  PRMT R27, RZ, 0x7610, R27 ;  /* 0x00007610ff1b7816 */ /* 0x000fe2000000001b */
[----:B0-----:R-:W-:Y:S01]  /*1810*/  VIADD R28, R9, 0xfffffff5 ;  /* 0xfffffff5091c7836 */ /* 0x001fe20000000000 */
[----:B------:R-:W-:Y:S01]  /*1820*/  SHF.R.S32.HI R103, RZ, 0x1f, R101 ;  /* 0x0000001fff677819 */ /* 0x000fe20000011465 */
[----:B------:R0:W2:Y:S01]  /*1830*/  @!P4 LDG.E.U8 R25, desc[UR18][R30.64] ;  /* 0x000000121e19c981 */ /* 0x0000a2000c1e1100 */
[----:B------:R-:W-:-:S02]  /*1840*/  IADD3 R32, P6, PT, R101, R6, RZ ;  /* 0x0000000665207210 */ /* 0x000fc40007fde0ff */
[----:B------:R-:W-:Y:S01]  /*1850*/  LOP3.LUT P4, RZ, R26, 0x1, RZ, 0xc0, !PT ;  /* 0x000000011aff7812 */ /* 0x000fe2000788c0ff */
[----:B------:R1:W2:Y:S01]  /*1860*/  @P5 LDG.E.U8 R27, desc[UR18][R34.64] ;  /* 0x00000012221b5981 */ /* 0x0002a2000c1e1100 */
[----:B------:R-:W-:Y:S01]  /*1870*/  PRMT R26, RZ, 0x7610, R26 ;  /* 0x00007610ff1a7816 */ /* 0x000fe2000000001a */
[----:B------:R-:W-:Y:S01]  /*1880*/  IMAD.X R33, R103, 0x1, R7, P6 ;  /* 0x0000000167217824 */ /* 0x000fe200030e0607 */
[----:B------:R-:W-:Y:S01]  /*1890*/  ISETP.GE.U32.AND P6, PT, R28, 0x7fffffd6, PT ;  /* 0x7fffffd61c00780c */ /* 0x000fe20003fc6070 */
[----:B------:R-:W-:Y:S01]  /*18a0*/  VIADD R28, R9, 0xfffffff4 ;  /* 0xfffffff4091c7836 */ /* 0x000fe20000000000 */
[----:B------:R-:W-:Y:S02]  /*18b0*/  SHF.R.S32.HI R107, RZ, 0x1f, R105 ;  /* 0x0000001fff6b7819 */ /* 0x000fe40000011469 */
[----:B0-----:R-:W-:Y:S01]  /*18c0*/  IADD3 R30, P5, PT, R105, R6, RZ ;  /* 0x00000006691e7210 */ /* 0x001fe20007fbe0ff */
[----:B------:R0:W2:Y:S01]  /*18d0*/  @!P0 LDG.E.U8 R26, desc[UR18][R32.64] ;  /* 0x00000012201a8981 */ /* 0x0000a2000c1e1100 */
[----:B------:R-:W-:-:S02]  /*18e0*/  PRMT R29, RZ, 0x7610, R29 ;  /* 0x00007610ff1d7816 */ /* 0x000fc4000000001d */
[----:B------:R-:W-:Y:S01]  /*18f0*/  ISETP.GE.U32.AND P0, PT, R28, 0x7fffffd5, PT ;  /* 0x7fffffd51c00780c */ /* 0x000fe20003f06070 */
[----:B------:R-:W-:Y:S01]  /*1900*/  IMAD.X R31, R107, 0x1, R7, P5 ;  /* 0x000000016b1f7824 */ /* 0x000fe200028e0607 */
[----:B------:R-:W-:Y:S01]  /*1910*/  SHF.R.S32.HI R111, RZ, 0x1f, R109 ;  /* 0x0000001fff6f7819 */ /* 0x000fe2000001146d */
[----:B------:R-:W-:Y:S01]  /*1920*/  VIADD R28, R9, 0xfffffff3 ;  /* 0xfffffff3091c7836 */ /* 0x000fe20000000000 */
[----:B-1----:R-:W-:Y:S02]  /*1930*/  IADD3 R34, P5, PT, R109, R6, RZ ;  /* 0x000000066d227210 */ /* 0x002fe40007fbe0ff */
[----:B------:R1:W2:Y:S02]  /*1940*/  @P4 LDG.E.U8 R29, desc[UR18][R30.64] ;  /* 0x000000121e1d4981 */ /* 0x0002a4000c1e1100 */
[----:B------:R-:W-:Y:S01]  /*1950*/  ISETP.GE.U32.AND P4, PT, R28, 0x7fffffd4, PT ;  /* 0x7fffffd41c00780c */ /* 0x000fe20003f86070 */
[----:B------:R-:W-:Y:S01]  /*1960*/  IMAD.X R35, R111, 0x1, R7, P5 ;  /* 0x000000016f237824 */ /* 0x000fe200028e0607 */
[----:B------:R-:W-:Y:S01]  /*1970*/  PRMT R28, RZ, 0x7610, R28 ;  /* 0x00007610ff1c7816 */ /* 0x000fe2000000001c */
[----:B0-----:R-:W-:Y:S01]  /*1980*/  VIADD R32, R9, 0xfffffff2 ;  /* 0xfffffff209207836 */ /* 0x001fe20000000000 */
[----:B------:R-:W-:-:S02]  /*1990*/  SHF.R.S32.HI R117, RZ, 0x1f, R113 ;  /* 0x0000001fff757819 */ /* 0x000fc40000011471 */
[-C--:B------:R-:W-:Y:S02]  /*19a0*/  IADD3 R36, P5, PT, R113, R6.reuse, RZ ;  /* 0x0000000671247210 */ /* 0x080fe40007fbe0ff */
[----:B------:R-:W2:Y:S01]  /*19b0*/  @!P6 LDG.E.U8 R28, desc[UR18][R34.64] ;  /* 0x00000012221ce981 */ /* 0x000ea2000c1e1100 */
[----:B-1----:R-:W-:Y:S02]  /*19c0*/  PRMT R31, RZ, 0x7610, R31 ;  /* 0x00007610ff1f7816 */ /* 0x002fe4000000001f */
[----:B------:R-:W-:Y:S01]  /*19d0*/  IMAD.X R37, R117, 0x1, R7, P5 ;  /* 0x0000000175257824 */ /* 0x000fe200028e0607 */
[----:B------:R-:W-:Y:S01]  /*19e0*/  ISETP.GE.U32.AND P6, PT, R32, 0x7fffffd3, PT ;  /* 0x7fffffd32000780c */ /* 0x000fe20003fc6070 */
[----:B------:R-:W-:Y:S01]  /*19f0*/  VIADD R32, R9, 0xfffffff1 ;  /* 0xfffffff109207836 */ /* 0x000fe20000000000 */
[----:B------:R-:W-:Y:S02]  /*1a00*/  SHF.R.S32.HI R119, RZ, 0x1f, R115 ;  /* 0x0000001fff777819 */ /* 0x000fe40000011473 */
[----:B------:R-:W-:Y:S01]  /*1a10*/  IADD3 R38, P5, PT, R115, R6, RZ ;  /* 0x0000000673267210 */ /* 0x000fe20007fbe0ff */
[----:B------:R-:W2:Y:S01]  /*1a20*/  @!P0 LDG.E.U8 R31, desc[UR18][R36.64] ;  /* 0x00000012241f8981 */ /* 0x000ea2000c1e1100 */
[----:B------:R-:W-:-:S02]  /*1a30*/  PRMT R30, RZ, 0x7610, R30 ;  /* 0x00007610ff1e7816 */ /* 0x000fc4000000001e */
[----:B------:R-:W-:Y:S01]  /*1a40*/  ISETP.GE.U32.AND P0, PT, R32, 0x7fffffd2, PT ;  /* 0x7fffffd22000780c */ /* 0x000fe20003f06070 */
[----:B------:R-:W-:Y:S01]  /*1a50*/  IMAD.X R39, R119, 0x1, R7, P5 ;  /* 0x0000000177277824 */ /* 0x000fe200028e0607 */
[----:B------:R-:W-:Y:S01]  /*1a60*/  SHF.R.S32.HI R123, RZ, 0x1f, R121 ;  /* 0x0000001fff7b7819 */ /* 0x000fe20000011479 */
[----:B------:R-:W-:Y:S01]  /*1a70*/  VIADD R32, R9, 0xfffffff0 ;  /* 0xfffffff009207836 */ /* 0x000fe20000000000 */
[----:B------:R-:W-:Y:S02]  /*1a80*/  IADD3 R40, P5, PT, R121, R6, RZ ;  /* 0x0000000679287210 */ /* 0x000fe40007fbe0ff */
[----:B------:R0:W2:Y:S01]  /*1a90*/  @!P4 LDG.E.U8 R30, desc[UR18][R38.64] ;  /* 0x00000012261ec981 */ /* 0x0000a2000c1e1100 */
[----:B------:R-:W-:Y:S02]  /*1aa0*/  SHF.R.S32.HI R129, RZ, 0x1f, R125 ;  /* 0x0000001fff817819 */ /* 0x000fe4000001147d */
[----:B------:R-:W-:Y:S01]  /*1ab0*/  IMAD.X R41, R123, 0x1, R7, P5 ;  /* 0x000000017b297824 */ /* 0x000fe200028e0607 */
[----:B------:R-:W-:-:S02]  /*1ac0*/  ISETP.GE.U32.AND P4, PT, R32, 0x7fffffd1, PT ;  /* 0x7fffffd12000780c */ /* 0x000fc40003f86070 */
[----:B------:R-:W-:Y:S02]  /*1ad0*/  PRMT R32, RZ, 0x7610, R32 ;  /* 0x00007610ff207816 */ /* 0x000fe40000000020 */
[-C--:B0-----:R-:W-:Y:S02]  /*1ae0*/  IADD3 R38, P5, PT, R125, R6.reuse, RZ ;  /* 0x000000067d267210 */ /* 0x081fe40007fbe0ff */
[----:B------:R-:W-:Y:S02]  /*1af0*/  SHF.R.U32.HI R33, RZ, 0xe, R10 ;  /* 0x0000000eff217819 */ /* 0x000fe4000001160a */
[----:B------:R0:W2:Y:S01]  /*1b00*/  @!P6 LDG.E.U8 R32, desc[UR18][R40.64] ;  /* 0x000000122820e981 */ /* 0x0000a2000c1e1100 */
[----:B------:R-:W-:Y:S01]  /*1b10*/  SHF.R.S32.HI R131, RZ, 0x1f, R127 ;  /* 0x0000001fff837819 */ /* 0x000fe2000001147f */
[----:B------:R-:W-:Y:S01]  /*1b20*/  IMAD.X R39, R129, 0x1, R7, P5 ;  /* 0x0000000181277824 */ /* 0x000fe200028e0607 */
[----:B------:R-:W-:Y:S02]  /*1b30*/  IADD3 R42, P5, PT, R127, R6, RZ ;  /* 0x000000067f2a7210 */ /* 0x000fe40007fbe0ff */
[----:B------:R-:W-:-:S02]  /*1b40*/  LOP3.LUT P6, RZ, R33, 0x1, RZ, 0xc0, !PT ;  /* 0x0000000121ff7812 */ /* 0x000fc400078cc0ff */
[----:B------:R-:W-:Y:S01]  /*1b50*/  PRMT R33, RZ, 0x7610, R33 ;  /* 0x00007610ff217816 */ /* 0x000fe20000000021 */
[----:B------:R-:W-:Y:S01]  /*1b60*/  IMAD.X R43, R131, 0x1, R7, P5 ;  /* 0x00000001832b7824 */ /* 0x000fe200028e0607 */
[----:B------:R-:W-:Y:S02]  /*1b70*/  PRMT R34, RZ, 0x7610, R34 ;  /* 0x00007610ff227816 */ /* 0x000fe40000000022 */
[--C-:B------:R-:W-:Y:S02]  /*1b80*/  SHF.R.U32.HI R35, RZ, 0xd, R10.reuse ;  /* 0x0000000dff237819 */ /* 0x100fe4000001160a */
[----:B------:R-:W-:Y:S01]  /*1b90*/  SHF.R.S32.HI R135, RZ, 0x1f, R133 ;  /* 0x0000001fff877819 */ /* 0x000fe20000011485 */
[----:B------:R-:W2:Y:S01]  /*1ba0*/  @!P0 LDG.E.U8 R33, desc[UR18][R38.64] ;  /* 0x0000001226218981 */ /* 0x000ea2000c1e1100 */
[----:B0-----:R-:W-:Y:S02]  /*1bb0*/  IADD3 R40, P5, PT, R133, R6, RZ ;  /* 0x0000000685287210 */ /* 0x001fe40007fbe0ff */
[----:B------:R-:W-:Y:S01]  /*1bc0*/  LOP3.LUT P0, RZ, R35, 0x1, RZ, 0xc0, !PT ;  /* 0x0000000123ff7812 */ /* 0x000fe2000780c0ff */
[----:B------:R0:W2:Y:S01]  /*1bd0*/  @!P4 LDG.E.U8 R34, desc[UR18][R42.64] ;  /* 0x000000122a22c981 */ /* 0x0000a2000c1e1100 */
[----:B------:R-:W-:Y:S01]  /*1be0*/  SHF.R.U32.HI R35, RZ, 0xc, R10 ;  /* 0x0000000cff237819 */ /* 0x000fe2000001160a */
[----:B------:R-:W-:Y:S01]  /*1bf0*/  IMAD.X R41, R135, 0x1, R7, P5 ;  /* 0x0000000187297824 */ /* 0x000fe200028e0607 */
[----:B------:R-:W-:-:S02]  /*1c00*/  SHF.R.S32.HI R141, RZ, 0x1f, R137 ;  /* 0x0000001fff8d7819 */ /* 0x000fc40000011489 */
[----:B------:R-:W-:Y:S02]  /*1c10*/  PRMT R36, RZ, 0x7610, R36 ;  /* 0x00007610ff247816 */ /* 0x000fe40000000024 */
[----:B------:R-:W-:Y:S02]  /*1c20*/  LOP3.LUT P4, RZ, R35, 0x1, RZ, 0xc0, !PT ;  /* 0x0000000123ff7812 */ /* 0x000fe4000788c0ff */
[----:B0-----:R-:W-:Y:S02]  /*1c30*/  IADD3 R42, P5, PT, R137, R6, RZ ;  /* 0x00000006892a7210 */ /* 0x001fe40007fbe0ff */
[----:B------:R-:W2:Y:S01]  /*1c40*/  @P6 LDG.E.U8 R36, desc[UR18][R40.64] ;  /* 0x0000001228246981 */ /* 0x000ea2000c1e1100 */
[----:B------:R-:W-:Y:S02]  /*1c50*/  SHF.R.U32.HI R35, RZ, 0xb, R10 ;  /* 0x0000000bff237819 */ /* 0x000fe4000001160a */
[----:B------:R-:W-:Y:S01]  /*1c60*/  PRMT R37, RZ, 0x7610, R37 ;  /* 0x00007610ff257816 */ /* 0x000fe20000000025 */
[----:B------:R-:W-:Y:S01]  /*1c70*/  IMAD.X R43, R141, 0x1, R7, P5 ;  /* 0x000000018d2b7824 */ /* 0x000fe200028e0607 */
[----:B------:R-:W-:-:S02]  /*1c80*/  SHF.R.S32.HI R143, RZ, 0x1f, R139 ;  /* 0x0000001fff8f7819 */ /* 0x000fc4000001148b */
[----:B------:R-:W-:Y:S02]  /*1c90*/  IADD3 R48, P5, PT, R139, R6, RZ ;  /* 0x000000068b307210 */ /* 0x000fe40007fbe0ff */
[--C-:B------:R-:W-:Y:S01]  /*1ca0*/  SHF.R.U32.HI R38, RZ, 0xa, R10.reuse ;  /* 0x0000000aff267819 */ /* 0x100fe2000001160a */
[----:B------:R0:W2:Y:S01]  /*1cb0*/  @P0 LDG.E.U8 R37, desc[UR18][R42.64] ;  /* 0x000000122a250981 */ /* 0x0000a2000c1e1100 */
[----:B------:R-:W-:Y:S01]  /*1cc0*/  LOP3.LUT P6, RZ, R35, 0x1, RZ, 0xc0, !PT ;  /* 0x0000000123ff7812 */ /* 0x000fe200078cc0ff */
[----:B------:R-:W-:Y:S01]  /*1cd0*/  IMAD.X R49, R143, 0x1, R7, P5 ;  /* 0x000000018f317824 */ /* 0x000fe200028e0607 */
[----:B------:R-:W-:Y:S02]  /*1ce0*/  PRMT R35, RZ, 0x7610, R35 ;  /* 0x00007610ff237816 */ /* 0x000fe40000000023 */
[----:B------:R-:W-:Y:S02]  /*1cf0*/  LOP3.LUT P0, RZ, R38, 0x1, RZ, 0xc0, !PT ;  /* 0x0000000126ff7812 */ /* 0x000fe4000780c0ff */
[----:B------:R-:W-:-:S02]  /*1d00*/  SHF.R.U32.HI R38, RZ, 0x9, R10 ;  /* 0x00000009ff267819 */ /* 0x000fc4000001160a */
[----:B------:R-:W-:Y:S01]  /*1d10*/  SHF.R.S32.HI R147, RZ, 0x1f, R145 ;  /* 0x0000001fff937819 */ /* 0x000fe20000011491 */
[----:B------:R1:W2:Y:S01]  /*1d20*/  @P4 LDG.E.U8 R35, desc[UR18][R48.64] ;  /* 0x0000001230234981 */ /* 0x0002a2000c1e1100 */
[-C--:B------:R-:W-:Y:S02]  /*1d30*/  IADD3 R50, P5, PT, R145, R6.reuse, RZ ;  /* 0x0000000691327210 */ /* 0x080fe40007fbe0ff */
[----:B------:R-:W-:Y:S02]  /*1d40*/  LOP3.LUT P4, RZ, R38, 0x1, RZ, 0xc0, !PT ;  /* 0x0000000126ff7812 */ /* 0x000fe4000788c0ff */
[----:B------:R-:W-:Y:S01]  /*1d50*/  PRMT R38, RZ, 0x7610, R38 ;  /* 0x00007610ff267816 */ /* 0x000fe20000000026 */
[----:B------:R-:W-:Y:S01]  /*1d60*/  IMAD.X R51, R147, 0x1, R7, P5 ;  /* 0x0000000193337824 */ /* 0x000fe200028e0607 */
[----:B------:R-:W-:Y:S02]  /*1d70*/  SHF.R.S32.HI R153, RZ, 0x1f, R149 ;  /* 0x0000001fff997819 */ /* 0x000fe40000011495 */
[----:B0-----:R-:W-:-:S02]  /*1d80*/  IADD3 R42, P5, PT, R149, R6, RZ ;  /* 0x00000006952a7210 */ /* 0x001fc40007fbe0ff */
[--C-:B------:R-:W-:Y:S01]  /*1d90*/  SHF.R.U32.HI R40, RZ, 0x8, R10.reuse ;  /* 0x00000008ff287819 */ /* 0x100fe2000001160a */
[----:B------:R0:W2:Y:S01]  /*1da0*/  @P6 LDG.E.U8 R38, desc[UR18][R50.64] ;  /* 0x0000001232266981 */ /* 0x0000a2000c1e1100 */
[----:B------:R-:W-:Y:S01]  /*1db0*/  PRMT R39, RZ, 0x7610, R39 ;  /* 0x00007610ff277816 */ /* 0x000fe20000000027 */
[----:B------:R-:W-:Y:S01]  /*1dc0*/  IMAD.X R43, R153, 0x1, R7, P5 ;  /* 0x00000001992b7824 */ /* 0x000fe200028e0607 */
[----:B------:R-:W-:Y:S02]  /*1dd0*/  SHF.R.S32.HI R155, RZ, 0x1f, R151 ;  /* 0x0000001fff9b7819 */ /* 0x000fe40000011497 */
[----:B-1----:R-:W-:Y:S02]  /*1de0*/  IADD3 R48, P6, PT, R151, R6, RZ ;  /* 0x0000000697307210 */ /* 0x002fe40007fde0ff */
[----:B------:R-:W-:Y:S01]  /*1df0*/  SHF.R.U32.HI R41, RZ, 0x6, R10 ;  /* 0x00000006ff297819 */ /* 0x000fe2000001160a */
[----:B------:R1:W2:Y:S01]  /*1e00*/  @P0 LDG.E.U8 R39, desc[UR18][R42.64] ;  /* 0x000000122a270981 */ /* 0x0002a2000c1e1100 */
[----:B------:R-:W-:Y:S01]  /*1e10*/  LOP3.LUT P5, RZ, R40, 0x1, RZ, 0xc0, !PT ;  /* 0x0000000128ff7812 */ /* 0x000fe200078ac0ff */
[----:B------:R-:W-:Y:S01]  /*1e20*/  IMAD.X R49, R155, 0x1, R7, P6 ;  /* 0x000000019b317824 */ /* 0x000fe200030e0607 */
[----:B------:R-:W-:-:S02]  /*1e30*/  PRMT R40, RZ, 0x7610, R40 ;  /* 0x00007610ff287816 */ /* 0x000fc40000000028 */
[----:B------:R-:W-:Y:S02]  /*1e40*/  LOP3.LUT P0, RZ, R41, 0x1, RZ, 0xc0, !PT ;  /* 0x0000000129ff7812 */ /* 0x000fe4000780c0ff */
[----:B------:R-:W-:Y:S02]  /*1e50*/  SHF.R.S32.HI R163, RZ, 0x1f, R159 ;  /* 0x0000001fffa37819 */ /* 0x000fe4000001149f */
[-C--:B------:R-:W-:Y:S01]  /*1e60*/  IADD3 R54, P6, PT, R159, R6.reuse, RZ ;  /* 0x000000069f367210 */ /* 0x080fe20007fde0ff */
[----:B------:R3:W2:Y:S01]  /*1e70*/  @P4 LDG.E.U8 R40, desc[UR18][R48.64] ;  /* 0x0000001230284981 */ /* 0x0006a2000c1e1100 */
[----:B------:R-:W-:Y:S02]  /*1e80*/  SHF.R.S32.HI R161, RZ, 0x1f, R157 ;  /* 0x0000001fffa17819 */ /* 0x000fe4000001149d */
[----:B0-----:R-:W-:Y:S01]  /*1e90*/  IADD3 R50, P4, PT, R157, R6, RZ ;  /* 0x000000069d327210 */ /* 0x001fe20007f9e0ff */
[----:B------:R-:W-:Y:S01]  /*1ea0*/  IMAD.X R55, R163, 0x1, R7, P6 ;  /* 0x00000001a3377824 */ /* 0x000fe200030e0607 */
[----:B------:R-:W-:-:S02]  /*1eb0*/  SHF.R.U32.HI R41, RZ, 0x5, R10 ;  /* 0x00000005ff297819 */ /* 0x000fc4000001160a */
[----:B-1----:R-:W-:Y:S01]  /*1ec0*/  PRMT R42, RZ, 0x7610, R42 ;  /* 0x00007610ff2a7816 */ /* 0x002fe2000000002a */
[----:B------:R-:W-:Y:S01]  /*1ed0*/  IMAD.X R51, R161, 0x1, R7, P4 ;  /* 0x00000001a1337824 */ /* 0x000fe200020e0607 */
[----:B------:R-:W-:Y:S02]  /*1ee0*/  LOP3.LUT P4, RZ, R41, 0x1, RZ, 0xc0, !PT ;  /* 0x0000000129ff7812 */ /* 0x000fe4000788c0ff */
[----:B------:R-:W-:Y:S02]  /*1ef0*/  PRMT R41, RZ, 0x7610, R41 ;  /* 0x00007610ff297816 */ /* 0x000fe40000000029 */
[----:B------:R-:W2:Y:S01]  /*1f00*/  @P0 LDG.E.U8 R42, desc[UR18][R54.64] ;  /* 0x00000012362a0981 */ /* 0x000ea2000c1e1100 */
[----:B------:R-:W-:Y:S02]  /*1f10*/  ISETP.GT.U32.AND P0, PT, R8, R47, PT ;  /* 0x0000002f0800720c */ /* 0x000fe40003f04070 */
[----:B------:R-:W-:Y:S01]  /*1f20*/  SHF.R.S32.HI R167, RZ, 0x1f, R165 ;  /* 0x0000001fffa77819 */ /* 0x000fe200000114a5 */
[----:B------:R0:W2:Y:S01]  /*1f30*/  @P5 LDG.E.U8 R41, desc[UR18][R50.64] ;  /* 0x0000001232295981 */ /* 0x0000a2000c1e1100 */
[----:B---3--:R-:W-:-:S02]  /*1f40*/  IADD3 R48, P5, PT, R165, R6, RZ ;  /* 0x00000006a5307210 */ /* 0x008fc40007fbe0ff */
[----:B------:R-:W-:-:S03]  /*1f50*/  PRMT R43, RZ, 0x7610, R43 ;  /* 0x00007610ff2b7816 */ /* 0x000fc6000000002b */
[----:B------:R-:W-:Y:S01]  /*1f60*/  IMAD.X R49, R167, 0x1, R7, P5 ;  /* 0x00000001a7317824 */ /* 0x000fe200028e0607 */
[----:B------:R-:W-:-:S03]  /*1f70*/  SHF.R.S32.HI R171, RZ, 0x1f, R169 ;  /* 0x0000001fffab7819 */ /* 0x000fc600000114a9 */
[----:B------:R-:W-:Y:S01]  /*1f80*/  @!P0 IMAD.IADD R47, R47, 0x1, -R8 ;  /* 0x000000012f2f8824 */ /* 0x000fe200078e0a08 */
[C---:B------:R-:W-:Y:S01]  /*1f90*/  ISETP.GT.U32.AND P0, PT, R8.reuse, R45, PT ;  /* 0x0000002d0800720c */ /* 0x040fe20003f04070 */
[----:B------:R1:W3:Y:S01]  /*1fa0*/  @P4 LDG.E.U8 R43, desc[UR18][R48.64] ;  /* 0x00000012302b4981 */ /* 0x0002e2000c1e1100 */
[----:B0-----:R-:W-:Y:S02]  /*1fb0*/  IADD3 R50, P4, PT, R169, R6, RZ ;  /* 0x00000006a9327210 */ /* 0x001fe40007f9e0ff */
[----:B------:R-:W-:Y:S02]  /*1fc0*/  IABS R46, R52 ;  /* 0x00000034002e7213 */ /* 0x000fe40000000000 */
[----:B------:R-:W-:Y:S02]  /*1fd0*/  SHF.R.U32.HI R44, RZ, 0x4, R10 ;  /* 0x00000004ff2c7819 */ /* 0x000fe4000001160a */
[----:B------:R-:W-:Y:S01]  /*1fe0*/  ISETP.GT.U32.AND P5, PT, R8, R47, PT ;  /* 0x0000002f0800720c */ /* 0x000fe20003fa4070 */
[----:B------:R-:W-:Y:S01]  /*1ff0*/  IMAD.X R51, R171, 0x1, R7, P4 ;  /* 0x00000001ab337824 */ /* 0x000fe200020e0607 */
[----:B------:R-:W-:Y:S01]  /*2000*/  LOP3.LUT P6, RZ, R44, 0x1, RZ, 0xc0, !PT ;  /* 0x000000012cff7812 */ /* 0x000fe200078cc0ff */
[----:B------:R-:W-:Y:S01]  /*2010*/  IMAD.HI.U32 R44, R11, R46, RZ ;  /* 0x0000002e0b2c7227 */ /* 0x000fe200078e00ff */
[----:B------:R-:W-:-:S02]  /*2020*/  ISETP.GE.AND P4, PT, R12, RZ, PT ;  /* 0x000000ff0c00720c */ /* 0x000fc40003f86270 */
[C---:B------:R-:W-:Y:S01]  /*2030*/  LOP3.LUT R54, R12.reuse, 0x10, RZ, 0xfc, !PT ;  /* 0x000000100c367812 */ /* 0x040fe200078efcff */
[----:B------:R-:W-:Y:S01]  /*2040*/  IMAD.MOV R55, RZ, RZ, -R44 ;  /* 0x000000ffff377224 */ /* 0x000fe200078e0a2c */
[----:B------:R-:W-:Y:S01]  /*2050*/  LOP3.LUT R58, R12, 0x14, RZ, 0xfc, !PT ;  /* 0x000000140c3a7812 */ /* 0x000fe200078efcff */
[----:B------:R-:W-:Y:S01]  /*2060*/  @!P0 IMAD.IADD R45, R45, 0x1, -R8 ;  /* 0x000000012d2d8824 */ /* 0x000fe200078e0a08 */
[----:B-1----:R-:W-:Y:S02]  /*2070*/  IABS R48, R54 ;  /* 0x0000003600307213 */ /* 0x002fe40000000000 */
[----:B------:R-:W-:Y:S01]  /*2080*/  PRMT R44, RZ, 0x7610, R44 ;  /* 0x00007610ff2c7816 */ /* 0x000fe2000000002c */
[C---:B------:R-:W-:Y:S01]  /*2090*/  IMAD R49, R8.reuse, R55, R46 ;  /* 0x0000003708317224 */ /* 0x040fe200078e022e */
[----:B------:R-:W-:Y:S01]  /*20a0*/  IABS R55, R58 ;  /* 0x0000003a00377213 */ /* 0x000fe20000000000 */
[----:B------:R-:W-:Y:S01]  /*20b0*/  @!P5 IMAD.IADD R47, R47, 0x1, -R8 ;  /* 0x000000012f2fd824 */ /* 0x000fe200078e0a08 */
[----:B------:R-:W-:Y:S01]  /*20c0*/  ISETP.GT.U32.AND P5, PT, R8, R45, PT ;  /* 0x0000002d0800720c */ /* 0x000fe20003fa4070 */
[----:B------:R-:W-:Y:S01]  /*20d0*/  IMAD.HI.U32 R46, R11, R48, RZ ;  /* 0x000000300b2e7227 */ /* 0x000fe200078e00ff */
[----:B------:R0:W2:Y:S03]  /*20e0*/  @P6 LDG.E.U8 R44, desc[UR18][R50.64] ;  /* 0x00000012322c6981 */ /* 0x0000a6000c1e1100 */
[----:B------:R-:W-:Y:S01]  /*20f0*/  @!P4 IMAD.MOV R47, RZ, RZ, -R47 ;  /* 0x000000ffff2fc224 */ /* 0x000fe200078e0a2f */
[----:B------:R-:W-:-:S02]  /*2100*/  ISETP.GE.AND P4, PT, R57, RZ, PT ;  /* 0x000000ff3900720c */ /* 0x000fc40003f86270 */
[----:B------:R-:W-:Y:S01]  /*2110*/  ISETP.GT.U32.AND P6, PT, R8, R13, PT ;  /* 0x0000000d0800720c */ /* 0x000fe20003fc4070 */
[----:B0-----:R-:W-:Y:S02]  /*2120*/  IMAD.MOV R51, RZ, RZ, -R46 ;  /* 0x000000ffff337224 */ /* 0x001fe400078e0a2e */
[----:B------:R-:W-:-:S04]  /*2130*/  IMAD.HI.U32 R46, R11, R55, RZ ;  /* 0x000000370b2e7227 */ /* 0x000fc800078e00ff */
[C---:B------:R-:W-:Y:S02]  /*2140*/  IMAD R51, R8.reuse, R51, R48 ;  /* 0x0000003308337224 */ /* 0x040fe400078e0230 */
[----:B------:R-:W-:Y:S01]  /*2150*/  IMAD.MOV R46, RZ, RZ, -R46 ;  /* 0x000000ffff2e7224 */ /* 0x000fe200078e0a2e */
[C---:B------:R-:W-:Y:S01]  /*2160*/  ISETP.GT.U32.AND P0, PT, R8.reuse, R49, PT ;  /* 0x000000310800720c */ /* 0x040fe20003f04070 */
[----:B------:R-:W-:Y:S01]  /*2170*/  @!P5 IMAD.IADD R45, R45, 0x1, -R8 ;  /* 0x000000012d2dd824 */ /* 0x000fe200078e0a08 */
[C---:B------:R-:W-:Y:S01]  /*2180*/  ISETP.GT.U32.AND P5, PT, R8.reuse, R51, PT ;  /* 0x000000330800720c */ /* 0x040fe20003fa4070 */
[----:B------:R-:W-:Y:S02]  /*2190*/  IMAD R55, R8, R46, R55 ;  /* 0x0000002e08377224 */ /* 0x000fe400078e0237 */
[----:B------:R-:W-:-:S03]  /*21a0*/  @!P4 IMAD.MOV R45, RZ, RZ, -R45 ;  /* 0x000000ffff2dc224 */ /* 0x000fc600078e0a2d */
[----:B------:R-:W-:Y:S01]  /*21b0*/  ISETP.GT.U32.AND P4, PT, R8, R55, PT ;  /* 0x000000370800720c */ /* 0x000fe20003f84070 */
[----:B------:R-:W-:Y:S01]  /*21c0*/  @!P6 IMAD.IADD R13, R13, 0x1, -R8 ;  /* 0x000000010d0de824 */ /* 0x000fe200078e0a08 */
[----:B------:R-:W-:-:S03]  /*21d0*/  LOP3.LUT R60, R12, 0x18, RZ, 0xfc, !PT ;  /* 0x000000180c3c7812 */ /* 0x000fc600078efcff */
[--C-:B------:R-:W-:Y:S01]  /*21e0*/  @!P0 IMAD.IADD R49, R49, 0x1, -R8.reuse ;  /* 0x0000000131318824 */ /* 0x100fe200078e0a08 */
[----:B------:R-:W-:Y:S01]  /*21f0*/  ISETP.GT.U32.AND P6, PT, R8, R13, PT ;  /* 0x0000000d0800720c */ /* 0x000fe20003fc4070 */
[--C-:B------:R-:W-:Y:S01]  /*2200*/  @!P5 IMAD.IADD R51, R51, 0x1, -R8.reuse ;  /* 0x000000013333d824 */ /* 0x100fe200078e0a08 */
[----:B------:R-:W-:Y:S02]  /*2210*/  IABS R57, R60 ;  /* 0x0000003c00397213 */ /* 0x000fe40000000000 */
[----:B------:R-:W-:Y:S02]  /*2220*/  LOP3.LUT R62, R12, 0x1c, RZ, 0xfc, !PT ;  /* 0x0000001c0c3e7812 */ /* 0x000fe400078efcff */
[C---:B------:R-:W-:Y:S01]  /*2230*/  ISETP.GT.U32.AND P0, PT, R8.reuse, R49, PT ;  /* 0x000000310800720c */ /* 0x040fe20003f04070 */
[----:B------:R-:W-:Y:S01]  /*2240*/  @!P4 IMAD.IADD R55, R55, 0x1, -R8 ;  /* 0x000000013737c824 */ /* 0x000fe200078e0a08 */
[----:B------:R-:W-:Y:S01]  /*2250*/  IABS R59, R62 ;  /* 0x0000003e003b7213 */ /* 0x000fe20000000000 */
[----:B------:R-:W-:Y:S01]  /*2260*/  IMAD.HI.U32 R46, R11, R57, RZ ;  /* 0x000000390b2e7227 */ /* 0x000fe200078e00ff */
[----:B------:R-:W-:-:S02]  /*2270*/  ISETP.GT.U32.AND P5, PT, R8, R51, PT ;  /* 0x000000330800720c */ /* 0x000fc40003fa4070 */
[----:B------:R-:W-:Y:S01]  /*2280*/  ISETP.GT.U32.AND P4, PT, R8, R55, PT ;  /* 0x000000370800720c */ /* 0x000fe20003f84070 */
[----:B------:R-:W-:Y:S02]  /*2290*/  IMAD.MOV R48, RZ, RZ, -R46 ;  /* 0x000000ffff307224 */ /* 0x000fe400078e0a2e */
[----:B------:R-:W-:-:S04]  /*22a0*/  IMAD.HI.U32 R46, R11, R59, RZ ;  /* 0x0000003b0b2e7227 */ /* 0x000fc800078e00ff */
[----:B------:R-:W-:Y:S01]  /*22b0*/  @!P6 IMAD.IADD R13, R13, 0x1, -R8 ;  /* 0x000000010d0de824 */ /* 0x000fe200078e0a08 */
[----:B------:R-:W-:Y:S01]  /*22c0*/  ISETP.GE.AND P6, PT, R56, RZ, PT ;  /* 0x000000ff3800720c */ /* 0x000fe20003fc6270 */
[----:B------:R-:W-:Y:S02]  /*22d0*/  IMAD R57, R8, R48, R57 ;  /* 0x0000003008397224 */ /* 0x000fe400078e0239 */
[----:B------:R-:W-:Y:S02]  /*22e0*/  IMAD.MOV R46, RZ, RZ, -R46 ;  /* 0x000000ffff2e7224 */ /* 0x000fe400078e0a2e */
[--C-:B------:R-:W-:Y:S01]  /*22f0*/  @!P0 IMAD.IADD R49, R49, 0x1, -R8.reuse ;  /* 0x0000000131318824 */ /* 0x100fe200078e0a08 */
[----:B------:R-:W-:Y:S01]  /*2300*/  ISETP.GE.AND P0, PT, R52, RZ, PT ;  /* 0x000000ff3400720c */ /* 0x000fe20003f06270 */
[--C-:B------:R-:W-:Y:S01]  /*2310*/  @!P5 IMAD.IADD R51, R51, 0x1, -R8.reuse ;  /* 0x000000013333d824 */ /* 0x100fe200078e0a08 */
[----:B------:R-:W-:Y:S01]  /*2320*/  LOP3.LUT R52, R12, 0x20, RZ, 0xfc, !PT ;  /* 0x000000200c347812 */ /* 0x000fe200078efcff */
[C---:B------:R-:W-:Y:S01]  /*2330*/  IMAD R59, R8.reuse, R46, R59 ;  /* 0x0000002e083b7224 */ /* 0x040fe200078e023b */
[----:B------:R-:W-:Y:S01]  /*2340*/  ISETP.GT.U32.AND P5, PT, R8, R57, PT ;  /* 0x000000390800720c */ /* 0x000fe20003fa4070 */
[----:B------:R-:W-:Y:S01]  /*2350*/  @!P4 IMAD.IADD R55, R55, 0x1, -R8 ;  /* 0x000000013737c824 */ /* 0x000fe200078e0a08 */
[----:B------:R-:W-:-:S02]  /*2360*/  IABS R61, R52 ;  /* 0x00000034003d7213 */ /* 0x000fc40000000000 */
[----:B------:R-:W-:Y:S01]  /*2370*/  ISETP.GT.U32.AND P4, PT, R8, R59, PT ;  /* 0x0000003b0800720c */ /* 0x000fe20003f84070 */
[----:B------:R-:W-:Y:S01]  /*2380*/  @!P6 IMAD.MOV R13, RZ, RZ, -R13 ;  /* 0x000000ffff0de224 */ /* 0x000fe200078e0a0d */
[----:B------:R-:W-:Y:S01]  /*2390*/  ISETP.GE.AND P6, PT, R54, RZ, PT ;  /* 0x000000ff3600720c */ /* 0x000fe20003fc6270 */
[----:B------:R-:W-:Y:S01]  /*23a0*/  IMAD.HI.U32 R46, R11, R61, RZ ;  /* 0x0000003d0b2e7227 */ /* 0x000fe200078e00ff */
[C---:B------:R-:W-:Y:S02]  /*23b0*/  LOP3.LUT R54, R12.reuse, 0x24, RZ, 0xfc, !PT ;  /* 0x000000240c367812 */ /* 0x040fe400078efcff */
[----:B------:R-:W-:Y:S01]  /*23c0*/  LOP3.LUT R56, R12, 0x28, RZ, 0xfc, !PT ;  /* 0x000000280c387812 */ /* 0x000fe200078efcff */
[----:B------:R-:W-:Y:S01]  /*23d0*/  IMAD.MOV R48, RZ, RZ, -R46 ;  /* 0x000000ffff307224 */ /* 0x000fe200078e0a2e */
[----:B------:R-:W-:Y:S01]  /*23e0*/  IABS R63, R54 ;  /* 0x00000036003f7213 */ /* 0x000fe20000000000 */
[----:B------:R-:W-:Y:S01]  /*23f0*/  @!P5 IMAD.IADD R57, R57, 0x1, -R8 ;  /* 0x000000013939d824 */ /* 0x000fe200078e0a08 */
[----:B------:R-:W-:Y:S01]  /*2400*/  IABS R65, R56 ;  /* 0x0000003800417213 */ /* 0x000fe20000000000 */
[----:B------:R-:W-:-:S02]  /*2410*/  IMAD R61, R8, R48, R61 ;  /* 0x00000030083d7224 */ /* 0x000fc400078e023d */
[----:B------:R-:W-:Y:S01]  /*2420*/  @!P4 IMAD.IADD R59, R59, 0x1, -R8 ;  /* 0x000000013b3bc824 */ /* 0x000fe200078e0a08 */
[----:B------:R-:W-:Y:S01]  /*2430*/  ISETP.GT.U32.AND P4, PT, R8, R57, PT ;  /* 0x000000390800720c */ /* 0x000fe20003f84070 */
[----:B------:R-:W-:-:S04]  /*2440*/  IMAD.HI.U32 R46, R11, R63, RZ ;  /* 0x0000003f0b2e7227 */ /* 0x000fc800078e00ff */
[----:B------:R-:W-:Y:S01]  /*2450*/  @!P6 IMAD.MOV R51, RZ, RZ, -R51 ;  /* 0x000000ffff33e224 */ /* 0x000fe200078e0a33 */
[----:B------:R-:W-:Y:S01]  /*2460*/  ISETP.GT.U32.AND P6, PT, R8, R61, PT ;  /* 0x0000003d0800720c */ /* 0x000fe20003fc4070 */
[----:B------:R-:W-:Y:S01]  /*2470*/  IMAD.HI.U32 R48, R11, R65, RZ ;  /* 0x000000410b307227 */ /* 0x000fe200078e00ff */
[----:B------:R-:W-:-:S03]  /*2480*/  ISETP.GE.AND P5, PT, R58, RZ, PT ;  /* 0x000000ff3a00720c */ /* 0x000fc60003fa6270 */
[----:B------:R-:W-:Y:S02]  /*2490*/  IMAD.MOV R50, RZ, RZ, -R46 ;  /* 0x000000ffff327224 */ /* 0x000fe400078e0a2e */
[----:B------:R-:W-:Y:S02]  /*24a0*/  IMAD.MOV R48, RZ, RZ, -R48 ;  /* 0x000000ffff307224 */ /* 0x000fe400078e0a30 */
[C---:B------:R-:W-:Y:S02]  /*24b0*/  IMAD R63, R8.reuse, R50, R63 ;  /* 0x00000032083f7224 */ /* 0x040fe400078e023f */
[C---:B------:R-:W-:Y:S02]  /*24c0*/  IMAD R65, R8.reuse, R48, R65 ;  /* 0x0000003008417224 */ /* 0x040fe400078e0241 */
[--C-:B------:R-:W-:Y:S01]  /*24d0*/  @!P4 IMAD.IADD R57, R57, 0x1, -R8.reuse ;  /* 0x000000013939c824 */ /* 0x100fe200078e0a08 */
[C---:B------:R-:W-:Y:S01]  /*24e0*/  ISETP.GT.U32.AND P4, PT, R8.reuse, R63, PT ;  /* 0x0000003f0800720c */ /* 0x040fe20003f84070 */
[----:B------:R-:W-:Y:S01]  /*24f0*/  @!P0 IMAD.MOV R49, RZ, RZ, -R49 ;  /* 0x000000ffff318224 */ /* 0x000fe200078e0a31 */
[C---:B------:R-:W-:Y:S01]  /*2500*/  ISETP.GT.U32.AND P0, PT, R8.reuse, R59, PT ;  /* 0x0000003b0800720c */ /* 0x040fe20003f04070 */
[----:B------:R-:W-:Y:S01]  /*2510*/  @!P6 IMAD.IADD R61, R61, 0x1, -R8 ;  /* 0x000000013d3de824 */ /* 0x000fe200078e0a08 */
[----:B------:R-:W-:Y:S01]  /*2520*/  ISETP.GT.U32.AND P6, PT, R8, R65, PT ;  /* 0x000000410800720c */ /* 0x000fe20003fc4070 */
[----:B------:R-:W-:Y:S01]  /*2530*/  @!P5 IMAD.MOV R55, RZ, RZ, -R55 ;  /* 0x000000ffff37d224 */ /* 0x000fe200078e0a37 */
[----:B------:R-:W-:-:S02]  /*2540*/  ISETP.GE.AND P5, PT, R60, RZ, PT ;  /* 0x000000ff3c00720c */ /* 0x000fc40003fa6270 */
[C---:B------:R-:W-:Y:S02]  /*2550*/  LOP3.LUT R64, R12.reuse, 0x2c, RZ, 0xfc, !PT ;  /* 0x0000002c0c407812 */ /* 0x040fe400078efcff */
[----:B------:R-:W-:Y:S02]  /*2560*/  LOP3.LUT R50, R12, 0x30, RZ, 0xfc, !PT ;  /* 0x000000300c327812 */ /* 0x000fe400078efcff */
[----:B------:R-:W-:Y:S01]  /*2570*/  IABS R173, R64 ;  /* 0x0000004000ad7213 */ /* 0x000fe20000000000 */
[--C-:B------:R-:W-:Y:S01]  /*2580*/  @!P4 IMAD.IADD R63, R63, 0x1, -R8.reuse ;  /* 0x000000013f3fc824 */ /* 0x100fe200078e0a08 */
[----:B------:R-:W-:Y:S01]  /*2590*/  IABS R175, R50 ;  /* 0x0000003200af7213 */ /* 0x000fe20000000000 */
[--C-:B------:R-:W-:Y:S01]  /*25a0*/  @!P0 IMAD.IADD R59, R59, 0x1, -R8.reuse ;  /* 0x000000013b3b8824 */ /* 0x100fe200078e0a08 */
[----:B------:R-:W-:Y:S01]  /*25b0*/  ISETP.GE.AND P0, PT, R62, RZ, PT ;  /* 0x000000ff3e00720c */ /* 0x000fe20003f06270 */
[----:B------:R-:W-:Y:S01]  /*25c0*/  @!P6 IMAD.IADD R65, R65, 0x1, -R8 ;  /* 0x000000014141e824 */ /* 0x000fe200078e0a08 */
[C---:B------:R-:W-:Y:S01]  /*25d0*/  LOP3.LUT R58, R12.reuse, 0x34, RZ, 0xfc, !PT ;  /* 0x000000340c3a7812 */ /* 0x040fe200078efcff */
[----:B------:R-:W-:Y:S01]  /*25e0*/  IMAD.HI.U32 R46, R11, R173, RZ ;  /* 0x000000ad0b2e7227 */ /* 0x000fe200078e00ff */
[----:B------:R-:W-:-:S02]  /*25f0*/  LOP3.LUT R60, R12, 0x38, RZ, 0xfc, !PT ;  /* 0x000000380c3c7812 */ /* 0x000fc400078efcff */
[----:B------:R-:W-:Y:S01]  /*2600*/  LOP3.LUT R48, R12, 0x3c, RZ, 0xfc, !PT ;  /* 0x0000003c0c307812 */ /* 0x000fe200078efcff */
[----:B------:R-:W-:Y:S01]  /*2610*/  IMAD.HI.U32 R12, R11, R175, RZ ;  /* 0x000000af0b0c7227 */ /* 0x000fe200078e00ff */
[----:B------:R-:W-:-:S03]  /*2620*/  ISETP.GT.U32.AND P6, PT, R8, R63, PT ;  /* 0x0000003f0800720c */ /* 0x000fc60003fc4070 */
[----:B------:R-:W-:Y:S01]  /*2630*/  @!P5 IMAD.MOV R57, RZ, RZ, -R57 ;  /* 0x000000ffff39d224 */ /* 0x000fe200078e0a39 */
[C---:B------:R-:W-:Y:S01]  /*2640*/  ISETP.GT.U32.AND P5, PT, R8.reuse, R65, PT ;  /* 0x000000410800720c */ /* 0x040fe20003fa4070 */
[----:B------:R-:W-:Y:S02]  /*2650*/  IMAD.MOV R46, RZ, RZ, -R46 ;  /* 0x000000ffff2e7224 */ /* 0x000fe400078e0a2e */
[----:B------:R-:W-:Y:S01]  /*2660*/  IMAD.MOV R12, RZ, RZ, -R12 ;  /* 0x000000ffff0c7224 */ /* 0x000fe200078e0a0c */
[C---:B------:R-:W-:Y:S01]  /*2670*/  ISETP.GT.U32.AND P4, PT, R8.reuse, R61, PT ;  /* 0x0000003d0800720c */ /* 0x040fe20003f84070 */
[C---:B------:R-:W-:Y:S02]  /*2680*/  IMAD R173, R8.reuse, R46, R173 ;  /* 0x0000002e08ad7224 */ /* 0x040fe400078e02ad */
[C---:B------:R-:W-:Y:S02]  /*2690*/  IMAD R175, R8.reuse, R12, R175 ;  /* 0x0000000c08af7224 */ /* 0x040fe400078e02af */
[----:B------:R-:W-:Y:S01]  /*26a0*/  @!P0 IMAD.MOV R59, RZ, RZ, -R59 ;  /* 0x000000ffff3b8224 */ /* 0x000fe200078e0a3b */
[C---:B------:R-:W-:Y:S01]  /*26b0*/  ISETP.GT.U32.AND P0, PT, R8.reuse, R173, PT ;  /* 0x000000ad0800720c */ /* 0x040fe20003f04070 */
[--C-:B------:R-:W-:Y:S01]  /*26c0*/  @!P6 IMAD.IADD R63, R63, 0x1, -R8.reuse ;  /* 0x000000013f3fe824 */ /* 0x100fe200078e0a08 */
[----:B------:R-:W-:Y:S01]  /*26d0*/  ISETP.GT.U32.AND P6, PT, R8, R175, PT ;  /* 0x000000af0800720c */ /* 0x000fe20003fc4070 */
[----:B------:R-:W-:Y:S01]  /*26e0*/  @!P5 IMAD.IADD R65, R65, 0x1, -R8 ;  /* 0x000000014141d824 */ /* 0x000fe200078e0a08 */
[----:B------:R-:W-:-:S02]  /*26f0*/  ISETP.GE.AND P5, PT, R54, RZ, PT ;  /* 0x000000ff3600720c */ /* 0x000fc40003fa6270 */
[----:B------:R-:W-:Y:S01]  /*2700*/  IABS R179, R58 ;  /* 0x0000003a00b37213 */ /* 0x000fe20000000000 */
[----:B------:R-:W-:Y:S01]  /*2710*/  @!P4 IMAD.IADD R61, R61, 0x1, -R8 ;  /* 0x000000013d3dc824 */ /* 0x000fe200078e0a08 */
[----:B------:R-:W-:Y:S02]  /*2720*/  IABS R181, R60 ;  /* 0x0000003c00b57213 */ /* 0x000fe40000000000 */
[----:B------:R-:W-:Y:S01]  /*2730*/  ISETP.GE.AND P4, PT, R52, RZ, PT ;  /* 0x000000ff3400720c */ /* 0x000fe20003f86270 */
[----:B------:R-:W-:-:S04]  /*2740*/  IMAD.HI.U32 R12, R11, R179, RZ ;  /* 0x000000b30b0c7227 */ /* 0x000fc800078e00ff */
[--C-:B------:R-:W-:Y:S01]  /*2750*/  @!P0 IMAD.IADD R173, R173, 0x1, -R8.reuse ;  /* 0x00000001adad8824 */ /* 0x100fe200078e0a08 */
[----:B------:R-:W-:Y:S01]  /*2760*/  ISETP.GE.AND P0, PT, R56, RZ, PT ;  /* 0x000000ff3800720c */ /* 0x000fe20003f06270 */
[----:B------:R-:W-:Y:S02]  /*2770*/  @!P6 IMAD.IADD R175, R175, 0x1, -R8 ;  /* 0x00000001afafe824 */ /* 0x000fe400078e0a08 */
[----:B------:R-:W-:Y:S01]  /*2780*/  IMAD.HI.U32 R46, R11, R181, RZ ;  /* 0x000000b50b2e7227 */ /* 0x000fe200078e00ff */
[----:B------:R-:W-:-:S03]  /*2790*/  IABS R183, R48 ;  /* 0x0000003000b77213 */ /* 0x000fc60000000000 */
[----:B------:R-:W-:Y:S01]  /*27a0*/  @!P5 IMAD.MOV R63, RZ, RZ, -R63 ;  /* 0x000000ffff3fd224 */ /* 0x000fe200078e0a3f */
[C---:B------:R-:W-:Y:S01]  /*27b0*/  ISETP.GT.U32.AND P5, PT, R8.reuse, R175, PT ;  /* 0x000000af0800720c */ /* 0x040fe20003fa4070 */
[----:B------:R-:W-:Y:S02]  /*27c0*/  IMAD.MOV R12, RZ, RZ, -R12 ;  /* 0x000000ffff0c7224 */ /* 0x000fe400078e0a0c */
[----:B------:R-:W-:Y:S02]  /*27d0*/  IMAD.MOV R46, RZ, RZ, -R46 ;  /* 0x000000ffff2e7224 */ /* 0x000fe400078e0a2e */
[C---:B------:R-:W-:Y:S02]  /*27e0*/  IMAD R179, R8.reuse, R12, R179 ;  /* 0x0000000c08b37224 */ /* 0x040fe400078e02b3 */
[C---:B------:R-:W-:Y:S02]  /*27f0*/  IMAD R181, R8.reuse, R46, R181 ;  /* 0x0000002e08b57224 */ /* 0x040fe400078e02b5 */
[----:B------:R-:W-:Y:S01]  /*2800*/  @!P4 IMAD.MOV R61, RZ, RZ, -R61 ;  /* 0x000000ffff3dc224 */ /* 0x000fe200078e0a3d */
[C---:B------:R-:W-:Y:S01]  /*2810*/  ISETP.GT.U32.AND P4, PT, R8.reuse, R173, PT ;  /* 0x000000ad0800720c */ /* 0x040fe20003f84070 */
[----:B------:R-:W-:Y:S01]  /*2820*/  IMAD.HI.U32 R11, R11, R183, RZ ;  /* 0x000000b70b0b7227 */ /* 0x000fe200078e00ff */
[----:B------:R-:W-:-:S03]  /*2830*/  ISETP.GT.U32.AND P6, PT, R8, R179, PT ;  /* 0x000000b30800720c */ /* 0x000fc60003fc4070 */
[----:B------:R-:W-:Y:S01]  /*2840*/  @!P0 IMAD.MOV R65, RZ, RZ, -R65 ;  /* 0x000000ffff418224 */ /* 0x000fe200078e0a41 */
[----:B------:R-:W-:Y:S01]  /*2850*/  ISETP.GT.U32.AND P0, PT, R8, R181, PT ;  /* 0x000000b50800720c */ /* 0x000fe20003f04070 */
[----:B------:R-:W-:Y:S02]  /*2860*/  IMAD.MOV R11, RZ, RZ, -R11 ;  /* 0x000000ffff0b7224 */ /* 0x000fe400078e0a0b */
[--C-:B------:R-:W-:Y:S01]  /*2870*/  @!P5 IMAD.IADD R175, R175, 0x1, -R8.reuse ;  /* 0x00000001afafd824 */ /* 0x100fe200078e0a08 */
[----:B------:R-:W-:Y:S01]  /*2880*/  ISETP.GE.AND P5, PT, R64, RZ, PT ;  /* 0x000000ff4000720c */ /* 0x000fe20003fa6270 */
[----:B------:R-:W-:Y:S02]  /*2890*/  IMAD R183, R8, R11, R183 ;  /* 0x0000000b08b77224 */ /* 0x000fe400078e02b7 */
[----:B------:R-:W-:-:S03]  /*28a0*/  @!P4 IMAD.IADD R173, R173, 0x1, -R8 ;  /* 0x00000001adadc824 */ /* 0x000fc600078e0a08 */
[----:B------:R-:W-:Y:S01]  /*28b0*/  ISETP.GT.U32.AND P4, PT, R8, R183, PT ;  /* 0x000000b70800720c */ /* 0x000fe20003f84070 */
[--C-:B------:R-:W-:Y:S02]  /*28c0*/  @!P6 IMAD.IADD R179, R179, 0x1, -R8.reuse ;  /* 0x00000001b3b3e824 */ /* 0x100fe400078e0a08 */
[----:B------:R-:W-:Y:S02]  /*28d0*/  @!P0 IMAD.IADD R181, R181, 0x1, -R8 ;  /* 0x00000001b5b58824 */ /* 0x000fe400078e0a08 */
[----:B------:R-:W-:Y:S01]  /*28e0*/  IMAD.MOV.U32 R11, RZ, RZ, R173 ;  /* 0x000000ffff0b7224 */ /* 0x000fe200078e00ad */
[----:B------:R-:W-:Y:S02]  /*28f0*/  ISETP.GE.AND P6, PT, R50, RZ, PT ;  /* 0x000000ff3200720c */ /* 0x000fe40003fc6270 */
[C---:B------:R-:W-:Y:S01]  /*2900*/  ISETP.GT.U32.AND P0, PT, R8.reuse, R179, PT ;  /* 0x000000b30800720c */ /* 0x040fe20003f04070 */
[----:B------:R-:W-:Y:S01]  /*2910*/  @!P5 IMAD.MOV R11, RZ, RZ, -R11 ;  /* 0x000000ffff0bd224 */ /* 0x000fe200078e0a0b */
[----:B------:R-:W-:-:S03]  /*2920*/  ISETP.GT.U32.AND P5, PT, R8, R181, PT ;  /* 0x000000b50800720c */ /* 0x000fc60003fa4070 */
[----:B------:R-:W-:Y:S02]  /*2930*/  @!P4 IMAD.IADD R183, R183, 0x1, -R8 ;  /* 0x00000001b7b7c824 */ /* 0x000fe400078e0a08 */
[----:B------:R-:W-:-:S03]  /*2940*/  IMAD.MOV.U32 R177, RZ, RZ, R175 ;  /* 0x000000ffffb17224 */ /* 0x000fc600078e00af */
[----:B------:R-:W-:Y:S01]  /*2950*/  ISETP.GT.U32.AND P4, PT, R8, R183, PT ;  /* 0x000000b70800720c */ /* 0x000fe20003f84070 */
[----:B------:R-:W-:Y:S01]  /*2960*/  @!P6 IMAD.MOV R177, RZ, RZ, -R177 ;  /* 0x000000ffffb1e224 */ /* 0x000fe200078e0ab1 */
[----:B------:R-:W-:Y:S01]  /*2970*/  ISETP.GE.AND P6, PT, R58, RZ, PT ;  /* 0x000000ff3a00720c */ /* 0x000fe20003fc6270 */
[--C-:B------:R-:W-:Y:S01]  /*2980*/  @!P0 IMAD.IADD R179, R179, 0x1, -R8.reuse ;  /* 0x00000001b3b38824 */ /* 0x100fe200078e0a08 */
[----:B------:R-:W-:Y:S01]  /*2990*/  ISETP.GE.AND P0, PT, R60, RZ, PT ;  /* 0x000000ff3c00720c */ /* 0x000fe20003f06270 */
[----:B------:R-:W-:Y:S01]  /*29a0*/  @!P5 IMAD.IADD R181, R181, 0x1, -R8 ;  /* 0x00000001b5b5d824 */ /* 0x000fe200078e0a08 */
[----:B------:R-:W-:Y:S01]  /*29b0*/  ISETP.GE.AND P5, PT, R48, RZ, PT ;  /* 0x000000ff3000720c */ /* 0x000fe20003fa6270 */
[----:B------:R-:W-:Y:S01]  /*29c0*/  IMAD R173, R4, 0x1c, RZ ;  /* 0x0000001c04ad7824 */ /* 0x000fe200078e02ff */
[----:B------:R-:W-:-:S05]  /*29d0*/  SHF.R.U32.HI R12, RZ, 0x3, R10 ;  /* 0x00000003ff0c7819 */ /* 0x000fca000001160a */
[----:B------:R-:W-:Y:S01]  /*29e0*/  @!P4 IMAD.IADD R183, R183, 0x1, -R8 ;  /* 0x00000001b7b7c824 */ /* 0x000fe200078e0a08 */
[----:B------:R-:W-:Y:S01]  /*29f0*/  LOP3.LUT R8, RZ, R53, RZ, 0x33, !PT ;  /* 0x00000035ff087212 */ /* 0x000fe200078e33ff */
[----:B------:R-:W-:Y:S01]  /*2a00*/  @!P6 IMAD.MOV R179, RZ, RZ, -R179 ;  /* 0x000000ffffb3e224 */ /* 0x000fe200078e0ab3 */
[----:B------:R-:W-:Y:S01]  /*2a10*/  ISETP.NE.AND P6, PT, R53, RZ, PT ;  /* 0x000000ff3500720c */ /* 0x000fe20003fc5270 */
[----:B------:R-:W-:Y:S01]  /*2a20*/  @!P0 IMAD.MOV R181, RZ, RZ, -R181 ;  /* 0x000000ffffb58224 */ /* 0x000fe200078e0ab5 */
[----:B------:R-:W-:Y:S01]  /*2a30*/  LOP3.LUT R72, R72, 0x1f, RZ, 0xc0, !PT ;  /* 0x0000001f48487812 */ /* 0x000fe200078ec0ff */
[----:B------:R-:W-:Y:S01]  /*2a40*/  @!P5 IMAD.MOV R183, RZ, RZ, -R183 ;  /* 0x000000ffffb7d224 */ /* 0x000fe200078e0ab7 */
[----:B------:R-:W-:Y:S02]  /*2a50*/  LOP3.LUT P4, RZ, R12, 0x1, RZ, 0xc0, !PT ;  /* 0x000000010cff7812 */ /* 0x000fe4000788c0ff */
[----:B------:R-:W-:Y:S01]  /*2a60*/  SEL R189, R8, R11, !P6 ;  /* 0x0000000b08bd7207 */ /* 0x000fe20007000000 */
[----:B------:R-:W-:Y:S01]  /*2a70*/  VIADD R70, R9, 0x1f ;  /* 0x0000001f09467836 */ /* 0x000fe20000000000 */
[----:B------:R-:W-:-:S02]  /*2a80*/  SHF.R.S32.HI R175, RZ, 0x1f, R173 ;  /* 0x0000001fffaf7819 */ /* 0x000fc400000114ad */
[C---:B------:R-:W-:Y:S02]  /*2a90*/  SEL R47, R8.reuse, R47, !P6 ;  /* 0x0000002f082f7207 */ /* 0x040fe40007000000 */
[C---:B------:R-:W-:Y:S02]  /*2aa0*/  SEL R45, R8.reuse, R45, !P6 ;  /* 0x0000002d082d7207 */ /* 0x040fe40007000000 */
[C---:B------:R-:W-:Y:S02]  /*2ab0*/  SEL R185, R8.reuse, R13, !P6 ;  /* 0x0000000d08b97207 */ /* 0x040fe40007000000 */
[C---:B------:R-:W-:Y:S02]  /*2ac0*/  SEL R187, R8.reuse, R49, !P6 ;  /* 0x0000003108bb7207 */ /* 0x040fe40007000000 */
[C---:B------:R-:W-:Y:S02]  /*2ad0*/  SEL R203, R8.reuse, R51, !P6 ;  /* 0x0000003308cb7207 */ /* 0x040fe40007000000 */
[----:B------:R-:W-:-:S02]  /*2ae0*/  SEL R195, R8, R55, !P6 ;  /* 0x0000003708c37207 */ /* 0x000fc40007000000 */
        /* <DEDUP_REMOVED lines=8> */
[----:B------:R-:W-:Y:S02]  /*2b70*/  IADD3 R12, P5, PT, R173, R6, RZ ;  /* 0x00000006ad0c7210 */ /* 0x000fe40007fbe0ff */
[----:B------:R-:W-:Y:S01]  /*2b80*/  SEL R11, R8, R183, !P6 ;  /* 0x000000b7080b7207 */ /* 0x000fe20007000000 */
[----:B------:R-:W-:Y:S01]  /*2b90*/  IMAD R8, R72, R5, RZ ;  /* 0x0000000548087224 */ /* 0x000fe200078e02ff */
[----:B------:R-:W-:Y:S01]  /*2ba0*/  ISETP.GT.AND P0, PT, R70, 0x1f, PT ;  /* 0x0000001f4600780c */ /* 0x000fe20003f04270 */
[----:B------:R-:W-:Y:S02]  /*2bb0*/  IMAD.X R13, R175, 0x1, R7, P5 ;  /* 0x00000001af0d7824 */ /* 0x000fe400028e0607 */
[----:B------:R-:W-:Y:S01]  /*2bc0*/  IMAD R177, R4, 0x1d, RZ ;  /* 0x0000001d04b17824 */ /* 0x000fe200078e02ff */
[----:B------:R-:W-:-:S02]  /*2bd0*/  IADD3 R102, P5, PT, R8, UR22, RZ ;  /* 0x0000001608667c10 */ /* 0x000fc4000ffbe0ff */
[----:B------:R-:W-:Y:S01]  /*2be0*/  PRMT R46, RZ, 0x7610, R46 ;  /* 0x00007610ff2e7816 */ /* 0x000fe2000000002e */
[----:B------:R-:W-:Y:S01]  /*2bf0*/  IMAD R181, R47, UR5, RZ ;  /* 0x000000052fb57c24 */ /* 0x000fe2000f8e02ff */
[----:B------:R-:W-:Y:S02]  /*2c00*/  ISETP.LT.AND P0, PT, R72, R9, P0 ;  /* 0x000000094800720c */ /* 0x000fe40000701270 */
[----:B------:R-:W-:Y:S01]  /*2c10*/  LEA.HI.X.SX32 R48, R8, UR23, 0x1, P5 ;  /* 0x0000001708307c11 */ /* 0x000fe2000a8f0eff */
[----:B------:R-:W-:Y:S01]  /*2c20*/  IMAD R183, R45, UR5, RZ ;  /* 0x000000052db77c24 */ /* 0x000fe2000f8e02ff */
[----:B------:R-:W-:Y:S01]  /*2c30*/  SHF.R.U32.HI R9, RZ, 0x2, R10 ;  /* 0x00000002ff097819 */ /* 0x000fe2000001160a */
[----:B------:R-:W2:Y:S01]  /*2c40*/  @P4 LDG.E.U8 R46, desc[UR18][R12.64] ;  /* 0x000000120c2e4981 */ /* 0x000ea2000c1e1100 */
[----:B------:R-:W-:Y:S02]  /*2c50*/  SHF.R.S32.HI R179, RZ, 0x1f, R177 ;  /* 0x0000001fffb37819 */ /* 0x000fe400000114b1 */
[----:B------:R-:W-:Y:S01]  /*2c60*/  IADD3 R8, P5, PT, R177, R6, RZ ;  /* 0x00000006b1087210 */ /* 0x000fe20007fbe0ff */
[----:B------:R-:W-:Y:S01]  /*2c70*/  IMAD R185, R185, UR5, RZ ;  /* 0x00000005b9b97c24 */ /* 0x000fe2000f8e02ff */
[----:B------:R-:W-:Y:S01]  /*2c80*/  LOP3.LUT P4, RZ, R9, 0x1, RZ, 0xc0, !PT ;  /* 0x0000000109ff7812 */ /* 0x000fe2000788c0ff */
[----:B------:R-:W-:Y:S01]  /*2c90*/  IMAD R187, R187, UR5, RZ ;  /* 0x00000005bbbb7c24 */ /* 0x000fe2000f8e02ff */
[-C--:B------:R-:W-:Y:S01]  /*2ca0*/  IADD3 R74, P6, PT, R181, R102.reuse, RZ ;  /* 0x00000066b54a7210 */ /* 0x080fe20007fde0ff */
[----:B------:R-:W-:Y:S01]  /*2cb0*/  IMAD.X R9, R179, 0x1, R7, P5 ;  /* 0x00000001b3097824 */ /* 0x000fe200028e0607 */
[----:B------:R-:W-:Y:S01]  /*2cc0*/  IADD3 R76, P5, PT, R183, R102, RZ ;  /* 0x00000066b74c7210 */ /* 0x000fe20007fbe0ff */
[----:B------:R-:W-:Y:S01]  /*2cd0*/  IMAD R203, R203, UR5, RZ ;  /* 0x00000005cbcb7c24 */ /* 0x000fe2000f8e02ff */
[----:B------:R-:W-:Y:S01]  /*2ce0*/  LEA.HI.X.SX32 R181, R181, R48, 0x1, P6 ;  /* 0x00000030b5b57211 */ /* 0x000fe200030f0eff */
[----:B------:R-:W-:Y:S01]  /*2cf0*/  IMAD R195, R195, UR5, RZ ;  /* 0x00000005c3c37c24 */ /* 0x000fe2000f8e02ff */
[----:B------:R-:W-:-:S02]  /*2d00*/  IADD3 R78, P6, PT, R185, R102, RZ ;  /* 0x00000066b94e7210 */ /* 0x000fc40007fde0ff */
[----:B------:R-:W-:Y:S02]  /*2d10*/  LEA.HI.X.SX32 R183, R183, R48, 0x1, P5 ;  /* 0x00000030b7b77211 */ /* 0x000fe400028f0eff */
[----:B------:R-:W-:Y:S01]  /*2d20*/  IADD3 R80, P5, PT, R187, R102, RZ ;  /* 0x00000066bb507210 */ /* 0x000fe20007fbe0ff */
[----:B------:R-:W-:Y:S01]  /*2d30*/  IMAD R201, R201, UR5, RZ ;  /* 0x00000005c9c97c24 */ /* 0x000fe2000f8e02ff */
[----:B------:R-:W-:Y:S01]  /*2d40*/  LEA.HI.X.SX32 R185, R185, R48, 0x1, P6 ;  /* 0x00000030b9b97211 */ /* 0x000fe200030f0eff */
[----:B------:R-:W-:Y:S01]  /*2d50*/  IMAD R193, R193, UR5, RZ ;  /* 0x00000005c1c17c24 */ /* 0x000fe2000f8e02ff */
[----:B------:R-:W-:Y:S02]  /*2d60*/  IADD3 R202, P6, PT, R203, R102, RZ ;  /* 0x00000066cbca7210 */ /* 0x000fe40007fde0ff */
[----:B------:R-:W-:Y:S02]  /*2d70*/  LEA.HI.X.SX32 R187, R187, R48, 0x1, P5 ;  /* 0x00000030bbbb7211 */ /* 0x000fe400028f0eff */
        /* <DEDUP_REMOVED lines=24> */
[----:B------:R-:W-:-:S02]  /*2f00*/  IADD3 R96, P5, PT, R207, R102, RZ ;  /* 0x00000066cf607210 */ /* 0x000fc40007fbe0ff */
[----:B------:R-:W-:Y:S02]  /*2f10*/  LEA.HI.X.SX32 R211, R211, R48, 0x1, P6 ;  /* 0x00000030d3d37211 */ /* 0x000fe400030f0eff */
[----:B------:R-:W-:Y:S02]  /*2f20*/  IADD3 R100, P6, PT, R209, R102, RZ ;  /* 0x00000066d1647210 */ /* 0x000fe40007fde0ff */
[----:B------:R-:W-:Y:S02]  /*2f30*/  LEA.HI.X.SX32 R207, R207, R48, 0x1, P5 ;  /* 0x00000030cfcf7211 */ /* 0x000fe400028f0eff */
[----:B------:R-:W-:Y:S02]  /*2f40*/  SHF.R.U32.HI R10, RZ, 0x1, R10 ;  /* 0x00000001ff0a7819 */ /* 0x000fe4000001160a */
[----:B------:R-:W-:Y:S02]  /*2f50*/  IADD3 R102, P5, PT, R11, R102, RZ ;  /* 0x000000660b667210 */ /* 0x000fe40007fbe0ff */
[----:B------:R-:W-:-:S02]  /*2f60*/  LEA.HI.X.SX32 R209, R209, R48, 0x1, P6 ;  /* 0x00000030d1d17211 */ /* 0x000fc400030f0eff */
[----:B------:R-:W-:Y:S02]  /*2f70*/  PRMT R45, RZ, 0x7610, R45 ;  /* 0x00007610ff2d7816 */ /* 0x000fe4000000002d */
[----:B------:R-:W-:Y:S01]  /*2f80*/  LOP3.LUT P6, RZ, R10, 0x1, RZ, 0xc0, !PT ;  /* 0x000000010aff7812 */ /* 0x000fe200078cc0ff */
[----:B------:R-:W-:Y:S01]  /*2f90*/  @P0 IMAD.MOV.U32 R10, RZ, RZ, R74 ;  /* 0x000000ffff0a0224 */ /* 0x000fe200078e004a */
[----:B------:R-:W-:Y:S01]  /*2fa0*/  LEA.HI.X.SX32 R205, R11, R48, 0x1, P5 ;  /* 0x000000300bcd7211 */ /* 0x000fe200028f0eff */
[----:B------:R-:W-:Y:S01]  /*2fb0*/  @P0 IMAD.MOV.U32 R11, RZ, RZ, R181 ;  /* 0x000000ffff0b0224 */ /* 0x000fe200078e00b5 */
[----:B------:R-:W-:-:S04]  /*2fc0*/  PRMT R47, RZ, 0x7610, R47 ;  /* 0x00007610ff2f7816 */ /* 0x000fc8000000002f */
[----:B------:R0:W5:Y:S01]  /*2fd0*/  @P0 LDG.E.U8 R45, desc[UR18][R10.64] ;  /* 0x000000120a2d0981 */ /* 0x000162000c1e1100 */
[----:B------:R-:W-:Y:S01]  /*2fe0*/  PRMT R49, RZ, 0x7610, R49 ;  /* 0x00007610ff317816 */ /* 0x000fe20000000031 */
[----:B0-----:R-:W-:Y:S02]  /*2ff0*/  @P0 IMAD.MOV.U32 R10, RZ, RZ, R78 ;  /* 0x000000ffff0a0224 */ /* 0x001fe400078e004e */
[----:B------:R-:W-:-:S05]  /*3000*/  @P0 IMAD.MOV.U32 R11, RZ, RZ, R185 ;  /* 0x000000ffff0b0224 */ /* 0x000fca00078e00b9 */
        /* <DEDUP_REMOVED lines=9> */
[----:B------:R-:W-:Y:S02]  /*30a0*/  PRMT R55, RZ, 0x7610, R55 ;  /* 0x00007610ff377816 */ /* 0x000fe40000000037 */
[----:B------:R-:W-:Y:S01]  /*30b0*/  PRMT R48, RZ, 0x7610, R48 ;  /* 0x00007610ff307816 */ /* 0x000fe20000000030 */
[----:B------:R-:W-:Y:S01]  /*30c0*/  IMAD R213, R4, 0x1e, RZ ;  /* 0x0000001e04d57824 */ /* 0x000fe200078e02ff */
[----:B------:R-:W-:Y:S01]  /*30d0*/  PRMT R57, RZ, 0x7610, R57 ;  /* 0x00007610ff397816 */ /* 0x000fe20000000039 */
[----:B------:R-:W-:Y:S02]  /*30e0*/  @P0 IMAD.MOV.U32 R12, RZ, RZ, R94 ;  /* 0x000000ffff0c0224 */ /* 0x000fe400078e005e */
[----:B------:R-:W-:Y:S01]  /*30f0*/  @P0 IMAD.MOV.U32 R13, RZ, RZ, R211 ;  /* 0x000000ffff0d0224 */ /* 0x000fe200078e00d3 */
[----:B------:R-:W5:Y:S01]  /*3100*/  @P4 LDG.E.U8 R48, desc[UR18][R8.64] ;  /* 0x0000001208304981 */ /* 0x000f62000c1e1100 */
[----:B0-----:R-:W-:-:S02]  /*3110*/  @P0 IMAD.MOV.U32 R10, RZ, RZ, R90 ;  /* 0x000000ffff0a0224 */ /* 0x001fc400078e005a */
[----:B------:R-:W-:Y:S01]  /*3120*/  @P0 IMAD.MOV.U32 R11, RZ, RZ, R199 ;  /* 0x000000ffff0b0224 */ /* 0x000fe200078e00c7 */
[----:B------:R-:W-:Y:S01]  /*3130*/  SHF.R.S32.HI R217, RZ, 0x1f, R213 ;  /* 0x0000001fffd97819 */ /* 0x000fe200000114d5 */
[----:B------:R-:W-:Y:S01]  /*3140*/  IMAD R215, R4, 0x1f, RZ ;  /* 0x0000001f04d77824 */ /* 0x000fe200078e02ff */
[----:B------:R-:W-:Y:S01]  /*3150*/  PRMT R59, RZ, 0x7610, R59 ;  /* 0x00007610ff3b7816 */ /* 0x000fe2000000003b */
[----:B------:R-:W5:Y:S04]  /*3160*/  @P0 LDG.E.U8 R57, desc[UR18][R12.64] ;  /* 0x000000120c390981 */ /* 0x000f68000c1e1100 */
[----:B------:R0:W5:Y:S02]  /*3170*/  @P0 LDG.E.U8 R53, desc[UR18][R10.64] ;  /* 0x000000120a350981 */ /* 0x000164000c1e1100 */
[----:B0-----:R-:W-:-:S02]  /*3180*/  @P0 IMAD.MOV.U32 R10, RZ, RZ, R92 ;  /* 0x000000ffff0a0224 */ /* 0x001fc400078e005c */
[----:B------:R-:W-:-:S05]  /*3190*/  @P0 IMAD.MOV.U32 R11, RZ, RZ, R197 ;  /* 0x000000ffff0b0224 */ /* 0x000fca00078e00c5 */
[----:B------:R0:W5:Y:S01]  /*31a0*/  @P0 LDG.E.U8 R55, desc[UR18][R10.64] ;  /* 0x000000120a370981 */ /* 0x000162000c1e1100 */
[----:B------:R-:W-:Y:S02]  /*31b0*/  @P0 IMAD.MOV.U32 R12, RZ, RZ, R100 ;  /* 0x000000ffff0c0224 */ /* 0x000fe400078e0064 */
[----:B------:R-:W-:Y:S01]  /*31c0*/  @P0 IMAD.MOV.U32 R13, RZ, RZ, R209 ;  /* 0x000000ffff0d0224 */ /* 0x000fe200078e00d1 */
[----:B------:R-:W-:-:S04]  /*31d0*/  SHF.R.S32.HI R219, RZ, 0x1f, R215 ;  /* 0x0000001fffdb7819 */ /* 0x000fc800000114d7 */
[----:B------:R1:W5:Y:S01]  /*31e0*/  @P0 LDG.E.U8 R59, desc[UR18][R12.64] ;  /* 0x000000120c3b0981 */ /* 0x000362000c1e1100 */
[----:B0-----:R-:W-:-:S05]  /*31f0*/  IADD3 R10, P4, PT, R213, R6, RZ ;  /* 0x00000006d50a7210 */ /* 0x001fca0007f9e0ff */
[----:B------:R-:W-:Y:S01]  /*3200*/  IMAD.X R11, R217, 0x1, R7, P4 ;  /* 0x00000001d90b7824 */ /* 0x000fe200020e0607 */
[----:B------:R-:W-:Y:S02]  /*3210*/  IADD3 R6, P4, PT, R215, R6, RZ ;  /* 0x00000006d7067210 */ /* 0x000fe40007f9e0ff */
[----:B-1----:R-:W-:-:S03]  /*3220*/  PRMT R12, RZ, 0x7610, R12 ;  /* 0x00007610ff0c7816 */ /* 0x002fc6000000000c */
[----:B------:R-:W-:Y:S01]  /*3230*/  IMAD.X R7, R219, 0x1, R7, P4 ;  /* 0x00000001db077824 */ /* 0x000fe200020e0607 */
[----:B------:R-:W-:-:S04]  /*3240*/  PRMT R54, RZ, 0x7610, R54 ;  /* 0x00007610ff367816 */ /* 0x000fc80000000036 */
[----:B------:R0:W5:Y:S01]  /*3250*/  @!P2 LDG.E.U8 R12, desc[UR18][R6.64] ;  /* 0x00000012060ca981 */ /* 0x000162000c1e1100 */
[----:B------:R-:W-:Y:S01]  /*3260*/  PRMT R50, RZ, 0x7610, R50 ;  /* 0x00007610ff327816 */ /* 0x000fe20000000032 */
[----:B------:R-:W-:Y:S01]  /*3270*/  @P0 IMAD.MOV.U32 R8, RZ, RZ, R76 ;  /* 0x000000ffff080224 */ /* 0x000fe200078e004c */
[----:B------:R-:W-:Y:S01]  /*3280*/  PRMT R56, RZ, 0x7610, R56 ;  /* 0x00007610ff387816 */ /* 0x000fe20000000038 */
[----:B------:R-:W-:Y:S01]  /*3290*/  @P0 IMAD.MOV.U32 R9, RZ, RZ, R183 ;  /* 0x000000ffff090224 */ /* 0x000fe200078e00b7 */
[----:B------:R-:W-:Y:S02]  /*32a0*/  PRMT R52, RZ, 0x7610, R52 ;  /* 0x00007610ff347816 */ /* 0x000fe40000000034 */
[----:B------:R-:W-:Y:S02]  /*32b0*/  PRMT R58, RZ, 0x7610, R58 ;  /* 0x00007610ff3a7816 */ /* 0x000fe4000000003a */
[----:B------:R1:W5:Y:S01]  /*32c0*/  @P0 LDG.E.U8 R50, desc[UR18][R8.64] ;  /* 0x0000001208320981 */ /* 0x000362000c1e1100 */
[----:B0-----:R-:W-:-:S02]  /*32d0*/  @P0 IMAD.MOV.U32 R6, RZ, RZ, R84 ;  /* 0x000000ffff060224 */ /* 0x001fc400078e0054 */
[----:B------:R-:W-:-:S05]  /*32e0*/  @P0 IMAD.MOV.U32 R7, RZ, RZ, R195 ;  /* 0x000000ffff070224 */ /* 0x000fca00078e00c3 */
[----:B------:R0:W5:Y:S01]  /*32f0*/  @P0 LDG.E.U8 R54, desc[UR18][R6.64] ;  /* 0x0000001206360981 */ /* 0x000162000c1e1100 */
[----:B-1----:R-:W-:Y:S02]  /*3300*/  @P0 IMAD.MOV.U32 R8, RZ, RZ, R80 ;  /* 0x000000ffff080224 */ /* 0x002fe400078e0050 */
[----:B------:R-:W-:Y:S01]  /*3310*/  @P0 IMAD.MOV.U32 R9, RZ, RZ, R187 ;  /* 0x000000ffff090224 */ /* 0x000fe200078e00bb */
[----:B------:R-:W-:-:S04]  /*3320*/  PRMT R13, RZ, 0x7610, R13 ;  /* 0x00007610ff0d7816 */ /* 0x000fc8000000000d */
[----:B------:R1:W5:Y:S01]  /*3330*/  @P0 LDG.E.U8 R52, desc[UR18][R8.64] ;  /* 0x0000001208340981 */ /* 0x000362000c1e1100 */
[----:B0-----:R-:W-:Y:S02]  /*3340*/  @P0 IMAD.MOV.U32 R6, RZ, RZ, R88 ;  /* 0x000000ffff060224 */ /* 0x001fe400078e0058 */
[----:B------:R-:W-:Y:S01]  /*3350*/  @P0 IMAD.MOV.U32 R7, RZ, RZ, R193 ;  /* 0x000000ffff070224 */ /* 0x000fe200078e00c1 */
[----:B------:R-:W5:Y:S04]  /*3360*/  @P6 LDG.E.U8 R13, desc[UR18][R10.64] ;  /* 0x000000120a0d6981 */ /* 0x000f68000c1e1100 */
[----:B------:R0:W5:Y:S01]  /*3370*/  @P0 LDG.E.U8 R56, desc[UR18][R6.64] ;  /* 0x0000001206380981 */ /* 0x000162000c1e1100 */
[----:B-1----:R-:W-:Y:S01]  /*3380*/  PRMT R8, RZ, 0x7610, R8 ;  /* 0x00007610ff087816 */ /* 0x002fe20000000008 */
[----:B0-----:R-:W-:-:S02]  /*3390*/  @P0 IMAD.MOV.U32 R6, RZ, RZ, R86 ;  /* 0x000000ffff060224 */ /* 0x001fc400078e0056 */
        /* <DEDUP_REMOVED lines=9> */
[----:B------:R0:W5:Y:S02]  /*3430*/  @P0 LDG.E.U8 R10, desc[UR18][R6.64] ;  /* 0x00000012060a0981 */ /* 0x000164000c1e1100 */
[----:B0-----:R-:W-:Y:S02]  /*3440*/  @P0 IMAD.MOV.U32 R6, RZ, RZ, R102 ;  /* 0x000000ffff060224 */ /* 0x001fe400078e0066 */
[----:B------:R-:W-:-:S05]  /*3450*/  @P0 IMAD.MOV.U32 R7, RZ, RZ, R205 ;  /* 0x000000ffff070224 */ /* 0x000fca00078e00cd */
[----:B------:R-:W5:Y:S01]  /*3460*/  @P0 LDG.E.U8 R60, desc[UR18][R6.64] ;  /* 0x00000012063c0981 */ /* 0x000f62000c1e1100 */
[----:B------:R-:W-:-:S04]  /*3470*/  @!UP0 UIADD3 UR4, UPT, UPT, -UR4, 0x100000, URZ ;  /* 0x0010000004048890 */ /* 0x000fc8000fffe1ff */
[----:B------:R-:W-:Y:S02]  /*3480*/  @!UP0 USHF.L.U32 UR5, UR4, 0xb, URZ ;  /* 0x0000000b04058899 */ /* 0x000fe400080006ff */
[----:B------:R-:W-:Y:S01]  /*3490*/  @!UP0 USHF.L.U32 UR4, UR4, 0x1, URZ ;  /* 0x0000000104048899 */ /* 0x000fe200080006ff */
[----:B------:R-:W-:Y:S01]  /*34a0*/  VOTEU.ALL UP0, P3 ;  /* 0x0000000000ff7886 */ /* 0x000fe20001800000 */
[C---:B------:R-:W-:Y:S02]  /*34b0*/  LOP3.LUT R221, R66.reuse, 0x10, RZ, 0x3c, !PT ;  /* 0x0000001042dd7812 */ /* 0x040fe400078e3cff */
[C---:B------:R-:W-:Y:S02]  /*34c0*/  LOP3.LUT R104, R66.reuse, 0x20, RZ, 0x3c, !PT ;  /* 0x0000002042687812 */ /* 0x040fe400078e3cff */
[C---:B------:R-:W-:Y:S02]  /*34d0*/  LOP3.LUT R106, R66.reuse, 0x30, RZ, 0x3c, !PT ;  /* 0x00000030426a7812 */ /* 0x040fe400078e3cff */
[----:B------:R-:W-:-:S02]  /*34e0*/  LOP3.LUT R223, R66, 0x40, RZ, 0x3c, !PT ;  /* 0x0000004042df7812 */ /* 0x000fc400078e3cff */
[C---:B------:R-:W-:Y:S02]  /*34f0*/  LOP3.LUT R225, R66.reuse, 0x50, RZ, 0x3c, !PT ;  /* 0x0000005042e17812 */ /* 0x040fe400078e3cff */
[----:B------:R0:W1:Y:S01]  /*3500*/  @!UP0 SYNCS.EXCH.64 URZ, [UR16+0x3008], UR4 ;  /* 0x0030080410ff85b2 */ /* 0x0000620008000100 */
[----:B--2---:R0:W-:Y:S01]  /*3510*/  STS.U8 [R66+UR16], R19 ;  /* 0x0000001342007988 */ /* 0x0041e20008000010 */
[----:B------:R-:W-:-:S03]  /*3520*/  LOP3.LUT R108, R66, 0x60, RZ, 0x3c, !PT ;  /* 0x00000060426c7812 */ /* 0x000fc600078e3cff */
[----:B------:R0:W-:Y:S01]  /*3530*/  STS.U8 [R66+UR16+0x400], R25 ;  /* 0x0004001942007988 */ /* 0x0001e20008000010 */
[----:B------:R-:W-:-:S03]  /*3540*/  LOP3.LUT R227, R66, 0x70, RZ, 0x3c, !PT ;  /* 0x0000007042e37812 */ /* 0x000fc600078e3cff */
[----:B------:R0:W-:Y:S04]  /*3550*/  STS.U8 [R66+UR16+0x800], R27 ;  /* 0x0008001b42007988 */ /* 0x0001e80008000010 */
[----:B------:R0:W-:Y:S04]  /*3560*/  STS.U8 [R66+UR16+0xc00], R29 ;  /* 0x000c001d42007988 */ /* 0x0001e80008000010 */
[----:B----4-:R0:W-:Y:S04]  /*3570*/  STS.U8 [R221+UR16+0x80], R17 ;  /* 0x00008011dd007988 */ /* 0x0101e80008000010 */
[----:B------:R0:W-:Y:S04]  /*3580*/  STS.U8 [R221+UR16+0x480], R26 ;  /* 0x0004801add007988 */ /* 0x0001e80008000010 */
[----:B------:R0:W-:Y:S04]  /*3590*/  STS.U8 [R221+UR16+0x880], R36 ;  /* 0x00088024dd007988 */ /* 0x0001e80008000010 */
[----:B------:R0:W-:Y:S04]  /*35a0*/  STS.U8 [R221+UR16+0xc80], R42 ;  /* 0x000c802add007988 */ /* 0x0001e80008000010 */
[----:B------:R0:W-:Y:S04]  /*35b0*/  STS.U8 [R104+UR16+0x100], R20 ;  /* 0x0001001468007988 */ /* 0x0001e80008000010 */
[----:B------:R0:W-:Y:S04]  /*35c0*/  STS.U8 [R104+UR16+0x500], R28 ;  /* 0x0005001c68007988 */ /* 0x0001e80008000010 */
[----:B------:R0:W-:Y:S04]  /*35d0*/  STS.U8 [R104+UR16+0x900], R37 ;  /* 0x0009002568007988 */ /* 0x0001e80008000010 */
[----:B---3--:R0:W-:Y:S04]  /*35e0*/  STS.U8 [R104+UR16+0xd00], R43 ;  /* 0x000d002b68007988 */ /* 0x0081e80008000010 */
[----:B------:R0:W-:Y:S04]  /*35f0*/  STS.U8 [R106+UR16+0x180], R18 ;  /* 0x000180126a007988 */ /* 0x0001e80008000010 */
[----:B------:R0:W-:Y:S04]  /*3600*/  STS.U8 [R106+UR16+0x580], R31 ;  /* 0x0005801f6a007988 */ /* 0x0001e80008000010 */
[----:B------:R0:W-:Y:S04]  /*3610*/  STS.U8 [R106+UR16+0x980], R35 ;  /* 0x000980236a007988 */ /* 0x0001e80008000010 */
[----:B------:R0:W-:Y:S04]  /*3620*/  STS.U8 [R106+UR16+0xd80], R44 ;  /* 0x000d802c6a007988 */ /* 0x0001e80008000010 */
[----:B-----5:R0:W-:Y:S04]  /*3630*/  STS.U8 [R223+UR16+0x200], R21 ;  /* 0x00020015df007988 */ /* 0x0201e80008000010 */
[----:B------:R0:W-:Y:S04]  /*3640*/  STS.U8 [R223+UR16+0x600], R30 ;  /* 0x0006001edf007988 */ /* 0x0001e80008000010 */
[----:B------:R0:W-:Y:S04]  /*3650*/  STS.U8 [R223+UR16+0xa00], R38 ;  /* 0x000a0026df007988 */ /* 0x0001e80008000010 */
[----:B------:R0:W-:Y:S04]  /*3660*/  STS.U8 [R223+UR16+0xe00], R46 ;  /* 0x000e002edf007988 */ /* 0x0001e80008000010 */
[----:B------:R0:W-:Y:S04]  /*3670*/  STS.U8 [R225+UR16+0x280], R22 ;  /* 0x00028016e1007988 */ /* 0x0001e80008000010 */
[----:B------:R0:W-:Y:S04]  /*3680*/  STS.U8 [R225+UR16+0x680], R32 ;  /* 0x00068020e1007988 */ /* 0x0001e80008000010 */
[----:B------:R0:W-:Y:S01]  /*3690*/  STS.U8 [R225+UR16+0xa80], R39 ;  /* 0x000a8027e1007988 */ /* 0x0001e20008000010 */
[----:B------:R-:W-:-:S04]  /*36a0*/  ISETP.NE.U32.AND P0, PT, R16, RZ, PT ;  /* 0x000000ff1000720c */ /* 0x000fc80003f05070 */
[C---:B------:R-:W-:Y:S02]  /*36b0*/  ISETP.LT.OR P2, PT, R70.reuse, 0x20, P0 ;  /* 0x000000204600780c */ /* 0x040fe40000741670 */
[----:B------:R-:W-:Y:S01]  /*36c0*/  ISETP.GE.AND P4, PT, R70, 0x40, PT ;  /* 0x000000404600780c */ /* 0x000fe20003f86270 */
[----:B------:R0:W-:Y:S04]  /*36d0*/  STS.U8 [R225+UR16+0xe80], R48 ;  /* 0x000e8030e1007988 */ /* 0x0001e80008000010 */
        /* <DEDUP_REMOVED lines=23> */
[----:B------:R0:W-:Y:S01]  /*3850*/  STS.U8 [R221+UR16+0x2780], R60 ;  /* 0x0027803cdd007988 */ /* 0x0001e20008000010 */
[----:B-1----:R1:W-:Y:S06]  /*3860*/  MEMBAR.ALL.CTA ;  /* 0x0000000000007992 */ /* 0x0023ec0000008000 */
[----:B-1----:R-:W1:Y:S02]  /*3870*/  FENCE.VIEW.ASYNC.S ;  /* 0x00000000000073c6 */ /* 0x002e640000000000 */
[----:B-1----:R-:W-:Y:S06]  /*3880*/  BAR.SYNC.DEFER_BLOCKING 0x0 ;  /* 0x0000000000007b1d */ /* 0x002fec0000010000 */
[----:B------:R-:W-:Y:S05]  /*3890*/  @P2 BRA `(.L_x_6) ;  /* 0x00000000003c2947 */ /* 0x000fea0003800000 */
[----:B0-----:R-:W-:Y:S02]  /*38a0*/  UIADD3 UR4, UPT, UPT, UR16, 0x2000, URZ ;  /* 0x0000200010047890 */ /* 0x001fe4000fffe0ff */
[----:B------:R-:W-:Y:S02]  /*38b0*/  USHF.R.U32.HI UR6, URZ, 0x4, UR16 ;  /* 0x00000004ff067899 */ /* 0x000fe40008011610 */
[----:B------:R-:W-:Y:S02]  /*38c0*/  USHF.R.U32.HI UR4, URZ, 0x4, UR4 ;  /* 0x00000004ff047899 */ /* 0x000fe40008011604 */
[----:B------:R-:W-:Y:S02]  /*38d0*/  USGXT.U32 UR6, UR6, 0xe ;  /* 0x0000000e0606789a */ /* 0x000fe40008000000 */
[----:B------:R-:W-:Y:S01]  /*38e0*/  USGXT.U32 UR8, UR4, 0xe ;  /* 0x0000000e0408789a */ /* 0x000fe20008000000 */
[----:B------:R-:W-:Y:S02]  /*38f0*/  UMOV UR5, URZ ;  /* 0x000000ff00057c82 */ /* 0x000fe40008000000 */
[----:B------:R-:W-:Y:S01]  /*3900*/  UMOV UR4, UR10 ;  /* 0x0000000a00047c82 */ /* 0x000fe20008000000 */
[----:B------:R-:W-:Y:S01]  /*3910*/  UMOV UR14, 0x0 ;  /* 0x00000000000e7882 */ /* 0x000fe20000000000 */
[----:B------:R-:W-:Y:S01]  /*3920*/  UMOV UR15, 0x8108010 ;  /* 0x08108010000f7882 */ /* 0x000fe20000000000 */
[----:B------:R-:W-:Y:S01]  /*3930*/  UMOV UR7, 0x40004040 ;  /* 0x4000404000077882 */ /* 0x000fe20000000000 */
[----:B------:R-:W-:Y:S01]  /*3940*/  UMOV UR9, 0xc0004010 ;  /* 0xc000401000097882 */ /* 0x000fe20000000000 */
[----:B------:R-:W-:Y:S01]  /*3950*/  UMOV UR4, UR4 ;  /* 0x0000000400047c82 */ /* 0x000fe20008000000 */
[----:B------:R1:W-:Y:S01]  /*3960*/  UTCQMMA gdesc[UR6], gdesc[UR8], tmem[UR17], tmem[UR14], idesc[UR15], !UPT ;  /* 0x00ff0e08060075ea */ /* 0x0003e2000f800311 */
[----:B------:R1:W-:Y:S01]  /*3970*/  UTCBAR [UR4], URZ ;  /* 0x000000ff040073e9 */ /* 0x0003e200080000ff */
[----:B------:R-:W-:-:S02]  /*3980*/  NOP ;  /* 0x0000000000007918 */ /* 0x000fc40000000000 */
.L_x_6:
[----:B01----:R-:W-:Y:S01]  /*3990*/  UMOV UR4, URZ ;  /* 0x000000ff00047c82 */ /* 0x003fe20008000000 */
[----:B------:R-:W-:Y:S05]  /*39a0*/  @!P4 BRA `(.L_x_7) ;  /* 0x000000140060c947 */ /* 0x000fea0003800000 */
[----:B------:R-:W-:Y:S01]  /*39b0*/  SHF.R.S32.HI R7, RZ, 0x1f, R70 ;  /* 0x0000001fff077819 */ /* 0x000fe20000011446 */
[----:B------:R-:W-:Y:S01]  /*39c0*/  IMAD.SHL.U32 R110, R4, 0x20, RZ ;  /* 0x00000020046e7824 */ /* 0x000fe200078e00ff */
[----:B------:R-:W-:Y:S01]  /*39d0*/  UIADD3 UR5, UPT, UPT, UR16, 0x2800, URZ ;  /* 0x0000280010057890 */ /* 0x000fe2000fffe0ff */
[----:B------:R-:W-:Y:S01]  /*39e0*/  IMAD.SHL.U32 R231, R5, 0x20, RZ ;  /* 0x0000002005e77824 */ /* 0x000fe200078e00ff */
[----:B------:R-:W-:Y:S01]  /*39f0*/  LEA.HI R7, R7, R70, RZ, 0x5 ;  /* 0x0000004607077211 */ /* 0x000fe200078f28ff */
[----:B------:R-:W-:Y:S01]  /*3a00*/  UIADD3 UR4, UPT, UPT, UR16, 0x1000, URZ ;  /* 0x0000100010047890 */ /* 0x000fe2000fffe0ff */
[--C-:B------:R-:W-:Y:S01]  /*3a10*/  IADD3 R112, P2, P4, R15, UR20, R110.reuse ;  /* 0x000000140f707c10 */ /* 0x100fe2000fc5e06e */
[----:B------:R-:W-:Y:S01]  /*3a20*/  USHF.R.U32.HI UR5, URZ, 0x4, UR5 ;  /* 0x00000004ff057899 */ /* 0x000fe20008011605 */
[----:B------:R-:W-:Y:S01]  /*3a30*/  SHF.R.S32.HI R7, RZ, 0x5, R7 ;  /* 0x00000005ff077819 */ /* 0x000fe20000011407 */
[----:B------:R-:W-:Y:S01]  /*3a40*/  USHF.R.U32.HI UR4, URZ, 0x4, UR4 ;  /* 0x00000004ff047899 */ /* 0x000fe20008011604 */
[----:B------:R-:W-:Y:S01]  /*3a50*/  SHF.R.S32.HI R229, RZ, 0x1f, R110 ;  /* 0x0000001fffe57819 */ /* 0x000fe2000001146e */
[----:B------:R-:W-:Y:S01]  /*3a60*/  IMAD.MOV.U32 R4, RZ, RZ, RZ ;  /* 0x000000ffff047224 */ /* 0x000fe200078e00ff */
[----:B------:R-:W-:Y:S01]  /*3a70*/  VIMNMX R7, PT, PT, R7, 0x2, !PT ;  /* 0x0000000207077848 */ /* 0x000fe20007fe0100 */
[----:B------:R-:W-:Y:S01]  /*3a80*/  USGXT.U32 UR14, UR5, 0xe ;  /* 0x0000000e050e789a */ /* 0x000fe20008000000 */
[----:B------:R-:W-:Y:S01]  /*3a90*/  IADD3.X R114, PT, PT, R14, UR21, R229, P2, P4 ;  /* 0x000000150e727c10 */ /* 0x000fe200097e84e5 */
[----:B------:R-:W0:Y:S01]  /*3aa0*/  LDCU UR20, c[0x0][0x3a8] ;  /* 0x00007500ff1477ac */ /* 0x000e220008000800 */
[----:B------:R-:W-:Y:S01]  /*3ab0*/  SHF.R.S32.HI R116, RZ, 0x1f, R231 ;  /* 0x0000001fff747819 */ /* 0x000fe200000114e7 */
[----:B------:R-:W-:Y:S01]  /*3ac0*/  VIADD R118, R7, 0xffffffff ;  /* 0xffffffff07767836 */ /* 0x000fe20000000000 */
[----:B------:R-:W-:Y:S01]  /*3ad0*/  USGXT.U32 UR8, UR4, 0xe ;  /* 0x0000000e0408789a */ /* 0x000fe20008000000 */
[----:B------:R-:W-:Y:S01]  /*3ae0*/  UMOV UR13, UR10 ;  /* 0x0000000a000d7c82 */ /* 0x000fe20008000000 */
[----:B------:R-:W-:Y:S01]  /*3af0*/  UMOV UR15, 0x1 ;  /* 0x00000001000f7882 */ /* 0x000fe20000000000 */
[----:B------:R-:W-:-:S09]  /*3b00*/  UMOV UR5, URZ ;  /* 0x000000ff00057c82 */ /* 0x000fd20008000000 */
.L_x_10:
[----:B------:R-:W-:Y:S01]  /*3b10*/  IMAD.U32 R122, R4, -0x80000000, RZ ;  /* 0x80000000047a7824 */ /* 0x000fe200078e00ff */
[-C--:B------:R-:W-:Y:S02]  /*3b20*/  IADD3 R4, P6, PT, R215, R112.reuse, RZ ;  /* 0x00000070d7047210 */ /* 0x080fe40007fde0ff */
[-C--:B------:R-:W-:Y:S02]  /*3b30*/  IADD3 R6, P4, PT, R213, R112.reuse, RZ ;  /* 0x00000070d5067210 */ /* 0x080fe40007f9e0ff */
[-C--:B------:R-:W-:Y:S01]  /*3b40*/  IADD3 R8, P2, PT, R177, R112.reuse, RZ ;  /* 0x00000070b1087210 */ /* 0x080fe20007f5e0ff */
[--C-:B------:R-:W-:Y:S01]  /*3b50*/  IMAD.X R5, R219, 0x1, R114.reuse, P6 ;  /* 0x00000001db057824 */ /* 0x100fe200030e0672 */
        /* <DEDUP_REMOVED lines=30> */
[----:B------:R-:W1:Y:S01]  /*3d40*/  SYNCS.PHASECHK.TRANS64.TRYWAIT P6, [UR13], R122 ;  /* 0x0000007aff0075a7 */ /* 0x000e6200080c110d */
        /* <DEDUP_REMOVED lines=22> */
[----:B------:R-:W-:Y:S01]  /*3eb0*/  IADD3 R62, P4, PT, R69, R112, RZ ;  /* 0x00000070453e7210 */ /* 0x000fe20007f9e0ff */
[--C-:B------:R-:W-:Y:S01]  /*3ec0*/  IMAD.X R59, R79, 0x1, R114.reuse, P2 ;  /* 0x000000014f3b7824 */ /* 0x100fe200010e0672 */
[----:B0-----:R-:W-:Y:S01]  /*3ed0*/  IADD3 R64, P2, PT, R112, UR20, RZ ;  /* 0x0000001470407c10 */ /* 0x001fe2000ff5e0ff */
[--C-:B------:R-:W-:Y:S01]  /*3ee0*/  IMAD.X R61, R75, 0x1, R114.reuse, P5 ;  /* 0x000000014b3d7824 */ /* 0x100fe200028e0672 */
[C---:B------:R-:W-:Y:S01]  /*3ef0*/  ISETP.GT.AND P5, PT, R68.reuse, 0x1, PT ;  /* 0x000000014400780c */ /* 0x040fe20003fa4270 */
[--C-:B------:R-:W-:Y:S01]  /*3f00*/  IMAD.X R63, R73, 0x1, R114.reuse, P4 ;  /* 0x00000001493f7824 */ /* 0x100fe200020e0672 */
[C---:B------:R-:W-:Y:S01]  /*3f10*/  ISETP.GT.AND P4, PT, R68.reuse, 0x2, PT ;  /* 0x000000024400780c */ /* 0x040fe20003f84270 */
[----:B------:R-:W-:Y:S01]  /*3f20*/  IMAD.X R65, R67, 0x1, R114, P2 ;  /* 0x0000000143417824 */ /* 0x000fe200010e0672 */
[----:B------:R-:W-:-:S02]  /*3f30*/  ISETP.GT.AND P2, PT, R68, 0x3, PT ;  /* 0x000000034400780c */ /* 0x000fc40003f44270 */
[----:B------:R-:W-:Y:S01]  /*3f40*/  PRMT R120, RZ, 0x7610, R120 ;  /* 0x00007610ff787816 */ /* 0x000fe20000000078 */
[----:B-1----:R-:W-:Y:S10]  /*3f50*/  @!P6 BRA `(.L_x_8) ;  /* 0x000000300080e947 */ /* 0x002ff40003800000 */
.L_x_16:
[C---:B------:R-:W-:Y:S01]  /*3f60*/  ISETP.GT.AND P6, PT, R68.reuse, 0x4, PT ;  /* 0x000000044400780c */ /* 0x040fe20003fc4270 */
[----:B------:R0:W2:Y:S01]  /*3f70*/  @P5 LDG.E.U8 R120, desc[UR18][R64.64] ;  /* 0x0000001240785981 */ /* 0x0000a2000c1e1100 */
[----:B------:R-:W-:Y:S02]  /*3f80*/  PRMT R233, RZ, 0x7610, R233 ;  /* 0x00007610ffe97816 */ /* 0x000fe400000000e9 */
[----:B------:R-:W-:Y:S02]  /*3f90*/  PRMT R235, RZ, 0x7610, R235 ;  /* 0x00007610ffeb7816 */ /* 0x000fe400000000eb */
[----:B------:R-:W-:Y:S02]  /*3fa0*/  PRMT R122, RZ, 0x7610, R122 ;  /* 0x00007610ff7a7816 */ /* 0x000fe4000000007a */
[----:B------:R1:W3:Y:S01]  /*3fb0*/  @P4 LDG.E.U8 R233, desc[UR18][R62.64] ;  /* 0x000000123ee94981 */ /* 0x0002e2000c1e1100 */
[----:B------:R-:W-:-:S03]  /*3fc0*/  ISETP.GT.AND P4, PT, R68, 0x6, PT ;  /* 0x000000064400780c */ /* 0x000fc60003f84270 */
[----:B------:R4:W5:Y:S01]  /*3fd0*/  @P2 LDG.E.U8 R235, desc[UR18][R60.64] ;  /* 0x000000123ceb2981 */ /* 0x000962000c1e1100 */
[----:B------:R-:W-:-:S03]  /*3fe0*/  ISETP.GT.AND P2, PT, R68, 0x7, PT ;  /* 0x000000074400780c */ /* 0x000fc60003f44270 */
[----:B------:R-:W2:Y:S01]  /*3ff0*/  @P6 LDG.E.U8 R122, desc[UR18][R58.64] ;  /* 0x000000123a7a6981 */ /* 0x000ea2000c1e1100 */
[C---:B------:R-:W-:Y:S02]  /*4000*/  ISETP.GT.AND P6, PT, R68.reuse, 0x8, PT ;  /* 0x000000084400780c */ /* 0x040fe40003fc4270 */
[----:B------:R-:W-:Y:S02]  /*4010*/  ISETP.GT.AND P5, PT, R68, 0x5, PT ;  /* 0x000000054400780c */ /* 0x000fe40003fa4270 */
[----:B0-----:R-:W-:Y:S02]  /*4020*/  PRMT R65, RZ, 0x7610, R65 ;  /* 0x00007610ff417816 */ /* 0x001fe40000000041 */
[----:B-1----:R-:W-:Y:S02]  /*4030*/  PRMT R62, RZ, 0x7610, R62 ;  /* 0x00007610ff3e7816 */ /* 0x002fe4000000003e */
[----:B----4-:R-:W-:Y:S02]  /*4040*/  PRMT R61, RZ, 0x7610, R61 ;  /* 0x00007610ff3d7816 */ /* 0x010fe4000000003d */
[----:B------:R0:W4:Y:S01]  /*4050*/  @P4 LDG.E.U8 R65, desc[UR18][R54.64] ;  /* 0x0000001236414981 */ /* 0x000122000c1e1100 */
[----:B------:R-:W-:-:S02]  /*4060*/  PRMT R124, RZ, 0x7610, R124 ;  /* 0x00007610ff7c7816 */ /* 0x000fc4000000007c */
[C---:B------:R-:W-:Y:S01]  /*4070*/  ISETP.GT.AND P4, PT, R68.reuse, 0xa, PT ;  /* 0x0000000a4400780c */ /* 0x040fe20003f84270 */
[----:B------:R1:W2:Y:S01]  /*4080*/  @P2 LDG.E.U8 R62, desc[UR18][R52.64] ;  /* 0x00000012343e2981 */ /* 0x0002a2000c1e1100 */
[----:B------:R-:W-:-:S03]  /*4090*/  ISETP.GT.AND P2, PT, R68, 0xb, PT ;  /* 0x0000000b4400780c */ /* 0x000fc60003f44270 */
[----:B------:R-:W2:Y:S01]  /*40a0*/  @P6 LDG.E.U8 R61, desc[UR18][R50.64] ;  /* 0x00000012323d6981 */ /* 0x000ea2000c1e1100 */
[C---:B------:R-:W-:Y:S02]  /*40b0*/  ISETP.GT.AND P6, PT, R68.reuse, 0xc, PT ;  /* 0x0000000c4400780c */ /* 0x040fe40003fc4270 */
[----:B0-----:R-:W-:Y:S01]  /*40c0*/  PRMT R55, RZ, 0x7610, R55 ;  /* 0x00007610ff377816 */ /* 0x001fe20000000037 */
[----:B------:R0:W3:Y:S01]  /*40d0*/  @P5 LDG.E.U8 R124, desc[UR18][R56.64] ;  /* 0x00000012387c5981 */ /* 0x0000e2000c1e1100 */
[----:B------:R-:W-:Y:S02]  /*40e0*/  ISETP.GT.AND P5, PT, R68, 0x9, PT ;  /* 0x000000094400780c */ /* 0x000fe40003fa4270 */
[----:B-1----:R-:W-:Y:S02]  /*40f0*/  PRMT R52, RZ, 0x7610, R52 ;  /* 0x00007610ff347816 */ /* 0x002fe40000000034 */
[----:B------:R-:W-:Y:S01]  /*4100*/  PRMT R58, RZ, 0x7610, R58 ;  /* 0x00007610ff3a7816 */ /* 0x000fe2000000003a */
[----:B------:R1:W3:Y:S01]  /*4110*/  @P2 LDG.E.U8 R55, desc[UR18][R44.64] ;  /* 0x000000122c372981 */ /* 0x0002e2000c1e1100 */
[----:B0-----:R-:W-:-:S03]  /*4120*/  PRMT R57, RZ, 0x7610, R57 ;  /* 0x00007610ff397816 */ /* 0x001fc60000000039 */
[----:B------:R-:W3:Y:S01]  /*4130*/  @P6 LDG.E.U8 R52, desc[UR18][R42.64] ;  /* 0x000000122a346981 */ /* 0x000ee2000c1e1100 */
[C---:B------:R-:W-:Y:S02]  /*4140*/  ISETP.GT.AND P2, PT, R68.reuse, 0xf, PT ;  /* 0x0000000f4400780c */ /* 0x040fe40003f44270 */
[C---:B------:R-:W-:Y:S01]  /*4150*/  ISETP.GT.AND P6, PT, R68.reuse, 0x10, PT ;  /* 0x000000104400780c */ /* 0x040fe20003fc4270 */
[----:B------:R0:W3:Y:S04]  /*4160*/  @P5 LDG.E.U8 R58, desc[UR18][R48.64] ;  /* 0x00000012303a5981 */ /* 0x0000e8000c1e1100 */
[----:B------:R0:W3:Y:S01]  /*4170*/  @P4 LDG.E.U8 R57, desc[UR18][R46.64] ;  /* 0x000000122e394981 */ /* 0x0000e2000c1e1100 */
[C---:B------:R-:W-:Y:S02]  /*4180*/  ISETP.GT.AND P4, PT, R68.reuse, 0xe, PT ;  /* 0x0000000e4400780c */ /* 0x040fe40003f84270 */
[----:B------:R-:W-:-:S02]  /*4190*/  ISETP.GT.AND P5, PT, R68, 0xd, PT ;  /* 0x0000000d4400780c */ /* 0x000fc40003fa4270 */
[----:B-1----:R-:W-:Y:S02]  /*41a0*/  PRMT R45, RZ, 0x7610, R45 ;  /* 0x00007610ff2d7816 */ /* 0x002fe4000000002d */
[----:B0-----:R-:W-:Y:S02]  /*41b0*/  PRMT R49, RZ, 0x7610, R49 ;  /* 0x00007610ff317816 */ /* 0x001fe40000000031 */
[----:B------:R-:W-:Y:S02]  /*41c0*/  PRMT R46, RZ, 0x7610, R46 ;  /* 0x00007610ff2e7816 */ /* 0x000fe4000000002e */
[----:B------:R-:W3:Y:S01]  /*41d0*/  @P6 LDG.E.U8 R45, desc[UR18][R34.64] ;  /* 0x00000012222d6981 */ /* 0x000ee2000c1e1100 */
[----:B------:R-:W-:-:S03]  /*41e0*/  PRMT R50, RZ, 0x7610, R50 ;  /* 0x00007610ff327816 */ /* 0x000fc60000000032 */
[----:B------:R0:W4:Y:S01]  /*41f0*/  @P4 LDG.E.U8 R49, desc[UR18][R38.64] ;  /* 0x0000001226314981 */ /* 0x000122000c1e1100 */
[----:B------:R-:W-:-:S03]  /*4200*/  ISETP.GT.AND P4, PT, R68, 0x12, PT ;  /* 0x000000124400780c */ /* 0x000fc60003f84270 */
[----:B------:R1:W4:Y:S01]  /*4210*/  @P2 LDG.E.U8 R46, desc[UR18][R36.64] ;  /* 0x00000012242e2981 */ /* 0x000322000c1e1100 */
[C---:B------:R-:W-:Y:S02]  /*4220*/  ISETP.GT.AND P2, PT, R68.reuse, 0x13, PT ;  /* 0x000000134400780c */ /* 0x040fe40003f44270 */
[C---:B------:R-:W-:Y:S01]  /*4230*/  ISETP.GT.AND P6, PT, R68.reuse, 0x14, PT ;  /* 0x000000144400780c */ /* 0x040fe20003fc4270 */
[----:B------:R1:W4:Y:S01]  /*4240*/  @P5 LDG.E.U8 R50, desc[UR18][R40.64] ;  /* 0x0000001228325981 */ /* 0x000322000c1e1100 */
[----:B------:R-:W-:Y:S02]  /*4250*/  ISETP.GT.AND P5, PT, R68, 0x11, PT ;  /* 0x000000114400780c */ /* 0x000fe40003fa4270 */
[----:B0-----:R-:W-:Y:S02]  /*4260*/  PRMT R39, RZ, 0x7610, R39 ;  /* 0x00007610ff277816 */ /* 0x001fe40000000027 */
[----:B-1----:R-:W-:Y:S02]  /*4270*/  PRMT R36, RZ, 0x7610, R36 ;  /* 0x00007610ff247816 */ /* 0x002fe40000000024 */
[----:B------:R-:W-:-:S03]  /*4280*/  PRMT R41, RZ, 0x7610, R41 ;  /* 0x00007610ff297816 */ /* 0x000fc60000000029 */
[----:B------:R0:W4:Y:S01]  /*4290*/  @P2 LDG.E.U8 R39, desc[UR18][R28.64] ;  /* 0x000000121c272981 */ /* 0x000122000c1e1100 */
[----:B------:R-:W-:Y:S02]  /*42a0*/  PRMT R42, RZ, 0x7610, R42 ;  /* 0x00007610ff2a7816 */ /* 0x000fe4000000002a */
[C---:B------:R-:W-:Y:S01]  /*42b0*/  ISETP.GT.AND P2, PT, R68.reuse, 0x17, PT ;  /* 0x000000174400780c */ /* 0x040fe20003f44270 */
[----:B------:R-:W4:Y:S01]  /*42c0*/  @P6 LDG.E.U8 R36, desc[UR18][R26.64] ;  /* 0x000000121a246981 */ /* 0x000f22000c1e1100 */
[----:B------:R-:W-:-:S03]  /*42d0*/  ISETP.GT.AND P6, PT, R68, 0x18, PT ;  /* 0x000000184400780c */ /* 0x000fc60003fc4270 */
[----:B------:R1:W4:Y:S01]  /*42e0*/  @P4 LDG.E.U8 R41, desc[UR18][R30.64] ;  /* 0x000000121e294981 */ /* 0x000322000c1e1100 */
[----:B------:R-:W-:-:S03]  /*42f0*/  ISETP.GT.AND P4, PT, R68, 0x16, PT ;  /* 0x000000164400780c */ /* 0x000fc60003f84270 */
[----:B------:R1:W4:Y:S01]  /*4300*/  @P5 LDG.E.U8 R42, desc[UR18][R32.64] ;  /* 0x00000012202a5981 */ /* 0x000322000c1e1100 */
[----:B------:R-:W-:Y:S02]  /*4310*/  ISETP.GT.AND P5, PT, R68, 0x15, PT ;  /* 0x000000154400780c */ /* 0x000fe40003fa4270 */
[----:B0-----:R-:W-:Y:S02]  /*4320*/  PRMT R29, RZ, 0x7610, R29 ;  /* 0x00007610ff1d7816 */ /* 0x001fe4000000001d */
[----:B-1----:R-:W-:Y:S02]  /*4330*/  PRMT R30, RZ, 0x7610, R30 ;  /* 0x00007610ff1e7816 */ /* 0x002fe4000000001e */
[----:B------:R-:W-:Y:S02]  /*4340*/  PRMT R34, RZ, 0x7610, R34 ;  /* 0x00007610ff227816 */ /* 0x000fe40000000022 */
[----:B------:R-:W4:Y:S01]  /*4350*/  @P6 LDG.E.U8 R29, desc[UR18][R18.64] ;  /* 0x00000012121d6981 */ /* 0x000f22000c1e1100 */
[----:B------:R-:W-:-:S03]  /*4360*/  PRMT R33, RZ, 0x7610, R33 ;  /* 0x00007610ff217816 */ /* 0x000fc60000000021 */
[----:B------:R0:W5:Y:S01]  /*4370*/  @P2 LDG.E.U8 R30, desc[UR18][R20.64] ;  /* 0x00000012141e2981 */ /* 0x000162000c1e1100 */
[----:B------:R-:W-:-:S03]  /*4380*/  ISETP.GT.AND P2, PT, R68, 0x1b, PT ;  /* 0x0000001b4400780c */ /* 0x000fc60003f44270 */
[----:B------:R1:W5:Y:S01]  /*4390*/  @P4 LDG.E.U8 R33, desc[UR18][R22.64] ;  /* 0x0000001216214981 */ /* 0x000362000c1e1100 */
[C---:B------:R-:W-:Y:S02]  /*43a0*/  ISETP.GT.AND P4, PT, R68.reuse, 0x1a, PT ;  /* 0x0000001a4400780c */ /* 0x040fe40003f84270 */
[C---:B------:R-:W-:Y:S01]  /*43b0*/  ISETP.GT.AND P6, PT, R68.reuse, 0x1c, PT ;  /* 0x0000001c4400780c */ /* 0x040fe20003fc4270 */
[----:B------:R1:W5:Y:S01]  /*43c0*/  @P5 LDG.E.U8 R34, desc[UR18][R24.64] ;  /* 0x0000001218225981 */ /* 0x000362000c1e1100 */
[----:B------:R-:W-:Y:S02]  /*43d0*/  ISETP.GT.AND P5, PT, R68, 0x19, PT ;  /* 0x000000194400780c */ /* 0x000fe40003fa4270 */
[----:B0-----:R-:W-:Y:S02]  /*43e0*/  PRMT R20, RZ, 0x7610, R20 ;  /* 0x00007610ff147816 */ /* 0x001fe40000000014 */
[----:B-1----:R-:W-:Y:S02]  /*43f0*/  PRMT R23, RZ, 0x7610, R23 ;  /* 0x00007610ff177816 */ /* 0x002fe40000000017 */
[----:B------:R-:W-:-:S04]  /*4400*/  PRMT R25, RZ, 0x7610, R25 ;  /* 0x00007610ff197816 */ /* 0x000fc80000000019 */
[----:B------:R-:W5:Y:S01]  /*4410*/  @P2 LDG.E.U8 R23, desc[UR18][R12.64] ;  /* 0x000000120c172981 */ /* 0x000f62000c1e1100 */
[----:B------:R-:W-:Y:S02]  /*4420*/  PRMT R26, RZ, 0x7610, R26 ;  /* 0x00007610ff1a7816 */ /* 0x000fe4000000001a */
[C---:B------:R-:W-:Y:S01]  /*4430*/  ISETP.GT.AND P2, PT, R68.reuse, 0x1f, PT ;  /* 0x0000001f4400780c */ /* 0x040fe20003f44270 */
[----:B------:R0:W5:Y:S01]  /*4440*/  @P4 LDG.E.U8 R25, desc[UR18][R14.64] ;  /* 0x000000120e194981 */ /* 0x000162000c1e1100 */
[----:B------:R-:W-:-:S03]  /*4450*/  ISETP.GT.AND P4, PT, R68, 0x1e, PT ;  /* 0x0000001e4400780c */ /* 0x000fc60003f84270 */
[----:B------:R-:W5:Y:S01]  /*4460*/  @P6 LDG.E.U8 R20, desc[UR18][R10.64] ;  /* 0x000000120a146981 */ /* 0x000f62000c1e1100 */
[----:B------:R-:W-:-:S03]  /*4470*/  ISETP.GT.AND P6, PT, R68, RZ, PT ;  /* 0x000000ff4400720c */ /* 0x000fc60003fc4270 */
[----:B------:R1:W5:Y:S01]  /*4480*/  @P5 LDG.E.U8 R26, desc[UR18][R16.64] ;  /* 0x00000012101a5981 */ /* 0x000362000c1e1100 */
[----:B0-----:R-:W-:Y:S02]  /*4490*/  PRMT R14, RZ, 0x7610, R14 ;  /* 0x00007610ff0e7816 */ /* 0x001fe4000000000e */
[----:B------:R-:W-:Y:S02]  /*44a0*/  PRMT R13, RZ, 0x7610, R13 ;  /* 0x00007610ff0d7816 */ /* 0x000fe4000000000d */
[----:B-1----:R-:W-:Y:S02]  /*44b0*/  PRMT R17, RZ, 0x7610, R17 ;  /* 0x00007610ff117816 */ /* 0x002fe40000000011 */
[----:B------:R0:W5:Y:S01]  /*44c0*/  @P2 LDG.E.U8 R14, desc[UR18][R4.64] ;  /* 0x00000012040e2981 */ /* 0x000162000c1e1100 */
[----:B------:R-:W-:-:S03]  /*44d0*/  ISETP.GT.AND P5, PT, R68, 0x1d, PT ;  /* 0x0000001d4400780c */ /* 0x000fc60003fa4270 */
[----:B------:R1:W5:Y:S01]  /*44e0*/  @P4 LDG.E.U8 R17, desc[UR18][R6.64] ;  /* 0x0000001206114981 */ /* 0x000362000c1e1100 */
[C---:B------:R-:W-:Y:S01]  /*44f0*/  IADD3 R74, P4, PT, R231.reuse, R74, RZ ;  /* 0x0000004ae74a7210 */ /* 0x040fe20007f9e0ff */
[----:B0-----:R-:W-:Y:S02]  /*4500*/  @P6 IMAD.MOV.U32 R4, RZ, RZ, R112 ;  /* 0x000000ffff046224 */ /* 0x001fe400078e0070 */
[----:B------:R-:W-:Y:S01]  /*4510*/  @P6 IMAD.MOV.U32 R5, RZ, RZ, R114 ;  /* 0x000000ffff056224 */ /* 0x000fe200078e0072 */
[C---:B------:R-:W-:Y:S01]  /*4520*/  IADD3 R80, P2, PT, R231.reuse, R80, RZ ;  /* 0x00000050e7507210 */ /* 0x040fe20007f5e0ff */
[----:B------:R-:W-:Y:S01]  /*4530*/  IMAD.X R181, R116, 0x1, R181, P4 ;  /* 0x0000000174b57824 */ /* 0x000fe200020e06b5 */
[C---:B------:R-:W-:Y:S02]  /*4540*/  IADD3 R78, P4, PT, R231.reuse, R78, RZ ;  /* 0x0000004ee74e7210 */ /* 0x040fe40007f9e0ff */
[----:B------:R0:W5:Y:S01]  /*4550*/  @P6 LDG.E.U8 R13, desc[UR18][R4.64] ;  /* 0x00000012040d6981 */ /* 0x000162000c1e1100 */
[----:B------:R-:W-:-:S02]  /*4560*/  IADD3 R76, P6, PT, R231, R76, RZ ;  /* 0x0000004ce74c7210 */ /* 0x000fc40007fde0ff */
[----:B------:R-:W-:Y:S01]  /*4570*/  PRMT R18, RZ, 0x7610, R18 ;  /* 0x00007610ff127816 */ /* 0x000fe20000000012 */
[C---:B------:R-:W-:Y:S01]  /*4580*/  IMAD.X R185, R116.reuse, 0x1, R185, P4 ;  /* 0x0000000174b97824 */ /* 0x040fe200020e06b9 */
[C---:B------:R-:W-:Y:S01]  /*4590*/  IADD3 R84, P4, PT, R231.reuse, R84, RZ ;  /* 0x00000054e7547210 */ /* 0x040fe20007f9e0ff */
[C---:B------:R-:W-:Y:S01]  /*45a0*/  IMAD.X R183, R116.reuse, 0x1, R183, P6 ;  /* 0x0000000174b77824 */ /* 0x040fe200030e06b7 */
[C---:B------:R-:W-:Y:S01]  /*45b0*/  IADD3 R202, P6, PT, R231.reuse, R202, RZ ;  /* 0x000000cae7ca7210 */ /* 0x040fe20007fde0ff */
[C---:B------:R-:W-:Y:S01]  /*45c0*/  IMAD.X R187, R116.reuse, 0x1, R187, P2 ;  /* 0x0000000174bb7824 */ /* 0x040fe200010e06bb */
[C---:B------:R-:W-:Y:S01]  /*45d0*/  IADD3 R82, P2, PT, R231.reuse, R82, RZ ;  /* 0x00000052e7527210 */ /* 0x040fe20007f5e0ff */
[----:B------:R0:W5:Y:S01]  /*45e0*/  @P5 LDG.E.U8 R18, desc[UR18][R8.64] ;  /* 0x0000001208125981 */ /* 0x000162000c1e1100 */
[C---:B------:R-:W-:Y:S01]  /*45f0*/  IMAD.X R195, R116.reuse, 0x1, R195, P4 ;  /* 0x0000000174c37824 */ /* 0x040fe200020e06c3 */
[----:B------:R-:W-:Y:S01]  /*4600*/  BAR.SYNC.DEFER_BLOCKING 0x0 ;  /* 0x0000000000007b1d */ /* 0x000fe20000010000 */
[C---:B------:R-:W-:Y:S01]  /*4610*/  IMAD.X R203, R116.reuse, 0x1, R203, P6 ;  /* 0x0000000174cb7824 */ /* 0x040fe200030e06cb */
[C---:B------:R-:W-:Y:S01]  /*4620*/  IADD3 R88, P6, PT, R231.reuse, R88, RZ ;  /* 0x00000058e7587210 */ /* 0x040fe20007fde0ff */
[----:B------:R-:W-:Y:S01]  /*4630*/  IMAD.X R201, R116, 0x1, R201, P2 ;  /* 0x0000000174c97824 */ /* 0x000fe200010e06c9 */
[----:B------:R-:W-:-:S02]  /*4640*/  IADD3 R86, P2, PT, R231, R86, RZ ;  /* 0x00000056e7567210 */ /* 0x000fc40007f5e0ff */
[C---:B------:R-:W-:Y:S02]  /*4650*/  IADD3 R90, P4, PT, R231.reuse, R90, RZ ;  /* 0x0000005ae75a7210 */ /* 0x040fe40007f9e0ff */
[----:B------:R-:W-:Y:S01]  /*4660*/  ISETP.GE.AND P5, PT, R72, R68, PT ;  /* 0x000000444800720c */ /* 0x000fe20003fa6270 */
[C---:B------:R-:W-:Y:S01]  /*4670*/  IMAD.X R193, R116.reuse, 0x1, R193, P6 ;  /* 0x0000000174c17824 */ /* 0x040fe200030e06c1 */
[C---:B------:R-:W-:Y:S01]  /*4680*/  IADD3 R92, P6, PT, R231.reuse, R92, RZ ;  /* 0x0000005ce75c7210 */ /* 0x040fe20007fde0ff */
        /* <DEDUP_REMOVED lines=8> */
[----:B------:R-:W-:Y:S01]  /*4710*/  IMAD.X R209, R116, 0x1, R209, P2 ;  /* 0x0000000174d17824 */ /* 0x000fe200010e06d1 */
[----:B------:R-:W-:Y:S01]  /*4720*/  IADD3 R102, P2, PT, R231, R102, RZ ;  /* 0x00000066e7667210 */ /* 0x000fe20007f5e0ff */
[----:B------:R-:W-:Y:S01]  /*4730*/  @!P5 IMAD.MOV.U32 R180, RZ, RZ, R74 ;  /* 0x000000ffffb4d224 */ /* 0x000fe200078e004a */
[----:B------:R-:W-:Y:S01]  /*4740*/  PRMT R11, RZ, 0x7610, R11 ;  /* 0x00007610ff0b7816 */ /* 0x000fe2000000000b */
[----:B------:R-:W-:Y:S01]  /*4750*/  @!P5 IMAD.MOV.U32 R184, RZ, RZ, R78 ;  /* 0x000000ffffb8d224 */ /* 0x000fe200078e004e */
[----:B-1----:R-:W-:Y:S01]  /*4760*/  PRMT R7, RZ, 0x7610, R7 ;  /* 0x00007610ff077816 */ /* 0x002fe20000000007 */
[----:B------:R-:W-:Y:S01]  /*4770*/  @!P5 IMAD.MOV.U32 R200, RZ, RZ, R82 ;  /* 0x000000ffffc8d224 */ /* 0x000fe200078e0052 */
[----:B0-----:R-:W-:Y:S01]  /*4780*/  PRMT R5, RZ, 0x7610, R5 ;  /* 0x00007610ff057816 */ /* 0x001fe20000000005 */
[----:B------:R-:W-:Y:S01]  /*4790*/  @!P5 IMAD.MOV.U32 R198, RZ, RZ, R90 ;  /* 0x000000ffffc6d224 */ /* 0x000fe200078e005a */
[----:B------:R-:W-:Y:S01]  /*47a0*/  PRMT R9, RZ, 0x7610, R9 ;  /* 0x00007610ff097816 */ /* 0x000fe20000000009 */
[----:B------:R-:W-:Y:S01]  /*47b0*/  @!P5 IMAD.MOV.U32 R196, RZ, RZ, R92 ;  /* 0x000000ffffc4d224 */ /* 0x000fe200078e005c */
[----:B------:R-:W-:Y:S01]  /*47c0*/  PRMT R15, RZ, 0x7610, R15 ;  /* 0x00007610ff0f7816 */ /* 0x000fe2000000000f */
[----:B------:R-:W-:Y:S01]  /*47d0*/  @!P5 IMAD.MOV.U32 R210, RZ, RZ, R94 ;  /* 0x000000ffffd2d224 */ /* 0x000fe200078e005e */
[----:B------:R-:W-:Y:S01]  /*47e0*/  PRMT R19, RZ, 0x7610, R19 ;  /* 0x00007610ff137816 */ /* 0x000fe20000000013 */
[----:B------:R-:W-:Y:S01]  /*47f0*/  @!P5 IMAD.MOV.U32 R208, RZ, RZ, R100 ;  /* 0x000000ffffd0d224 */ /* 0x000fe200078e0064 */
[----:B------:R-:W-:-:S02]  /*4800*/  PRMT R21, RZ, 0x7610, R21 ;  /* 0x00007610ff157816 */ /* 0x000fc40000000015 */
[----:B------:R-:W-:Y:S01]  /*4810*/  PRMT R27, RZ, 0x7610, R27 ;  /* 0x00007610ff1b7816 */ /* 0x000fe2000000001b */
[----:B------:R-:W-:Y:S01]  /*4820*/  @!P5 IMAD.MOV.U32 R182, RZ, RZ, R76 ;  /* 0x000000ffffb6d224 */ /* 0x000fe200078e004c */
        /* <DEDUP_REMOVED lines=9> */
[C---:B------:R-:W-:Y:S01]  /*48c0*/  IMAD.X R189, R116.reuse, 0x1, R189, P6 ;  /* 0x0000000174bd7824 */ /* 0x040fe200030e06bd */
[----:B------:R-:W-:Y:S01]  /*48d0*/  PRMT R16, RZ, 0x7610, R16 ;  /* 0x00007610ff107816 */ /* 0x000fe20000000010 */
[C---:B------:R-:W-:Y:S01]  /*48e0*/  IMAD.X R207, R116.reuse, 0x1, R207, P4 ;  /* 0x0000000174cf7824 */ /* 0x040fe200020e06cf */
[----:B------:R-:W-:Y:S01]  /*48f0*/  PRMT R22, RZ, 0x7610, R22 ;  /* 0x00007610ff167816 */ /* 0x000fe20000000016 */
[----:B------:R-:W-:Y:S01]  /*4900*/  IMAD.X R205, R116, 0x1, R205, P2 ;  /* 0x0000000174cd7824 */ /* 0x000fe200010e06cd */
[----:B------:R-:W-:Y:S01]  /*4910*/  PRMT R24, RZ, 0x7610, R24 ;  /* 0x00007610ff187816 */ /* 0x000fe20000000018 */
[----:B------:R-:W-:Y:S01]  /*4920*/  @!P5 IMAD.MOV.U32 R188, RZ, RZ, R98 ;  /* 0x000000ffffbcd224 */ /* 0x000fe200078e0062 */
[----:B------:R-:W5:Y:S01]  /*4930*/  @!P5 LDG.E.U8 R11, desc[UR18][R180.64] ;  /* 0x00000012b40bd981 */ /* 0x000f62000c1e1100 */
[----:B------:R-:W-:-:S02]  /*4940*/  @!P5 IMAD.MOV.U32 R206, RZ, RZ, R96 ;  /* 0x000000ffffced224 */ /* 0x000fc400078e0060 */
[----:B------:R-:W-:Y:S01]  /*4950*/  @!P5 IMAD.MOV.U32 R204, RZ, RZ, R102 ;  /* 0x000000ffffccd224 */ /* 0x000fe200078e0066 */
[----:B------:R-:W5:Y:S04]  /*4960*/  @!P5 LDG.E.U8 R7, desc[UR18][R184.64] ;  /* 0x00000012b807d981 */ /* 0x000f68000c1e1100 */
        /* <DEDUP_REMOVED lines=14> */
[----:B--2---:R0:W-:Y:S01]  /*4a50*/  STS.U8 [R66+UR16+0x1400], R61 ;  /* 0x0014003d42007988 */ /* 0x0041e20008000010 */
[----:B------:R-:W-:-:S03]  /*4a60*/  ULEA UR13, UR15, UR16, 0x3 ;  /* 0x000000100f0d7291 */ /* 0x000fc6000f8e18ff */
[----:B---3--:R0:W-:Y:S01]  /*4a70*/  STS.U8 [R66+UR16+0x1800], R45 ;  /* 0x0018002d42007988 */ /* 0x0081e20008000010 */
[----:B------:R-:W-:Y:S01]  /*4a80*/  UIADD3 UR13, UPT, UPT, UR13, 0x3000, URZ ;  /* 0x000030000d0d7890 */ /* 0x000fe2000fffe0ff */
[----:B------:R-:W-:Y:S02]  /*4a90*/  UMOV UR4, UR5 ;  /* 0x0000000500047c82 */ /* 0x000fe40008000000 */
[----:B----4-:R0:W-:Y:S04]  /*4aa0*/  STS.U8 [R66+UR16+0x1c00], R29 ;  /* 0x001c001d42007988 */ /* 0x0101e80008000010 */
[----:B-----5:R0:W-:Y:S04]  /*4ab0*/  STS.U8 [R66+UR16+0x1000], R13 ;  /* 0x0010000d42007988 */ /* 0x0201e80008000010 */
        /* <DEDUP_REMOVED lines=44> */
[----:B------:R1:W-:Y:S06]  /*4d80*/  MEMBAR.ALL.CTA ;  /* 0x0000000000007992 */ /* 0x0003ec0000008000 */
[----:B-1----:R-:W1:Y:S02]  /*4d90*/  FENCE.VIEW.ASYNC.S ;  /* 0x00000000000073c6 */ /* 0x002e640000000000 */
[----:B-1----:R-:W-:Y:S06]  /*4da0*/  BAR.SYNC.DEFER_BLOCKING 0x0 ;  /* 0x0000000000007b1d */ /* 0x002fec0000010000 */
[----:B------:R-:W-:Y:S05]  /*4db0*/  @P0 BRA `(.L_x_9) ;  /* 0x00000000002c0947 */ /* 0x000fea0003800000 */
[----:B------:R-:W-:Y:S01]  /*4dc0*/  UMOV UR6, UR13 ;  /* 0x0000000d00067c82 */ /* 0x000fe20008000000 */
[----:B------:R-:W-:Y:S01]  /*4dd0*/  UMOV UR7, URZ ;  /* 0x000000ff00077c82 */ /* 0x000fe20008000000 */
[----:B------:R-:W-:Y:S01]  /*4de0*/  UMOV UR9, 0x40004040 ;  /* 0x4000404000097882 */ /* 0x000fe20000000000 */
[----:B------:R-:W-:Y:S01]  /*4df0*/  UMOV UR10, UR14 ;  /* 0x0000000e000a7c82 */ /* 0x000fe20008000000 */
[----:B------:R-:W-:Y:S01]  /*4e00*/  UMOV UR11, 0xc0004010 ;  /* 0xc0004010000b7882 */ /* 0x000fe20000000000 */
[----:B------:R-:W-:Y:S01]  /*4e10*/  UMOV UR22, 0x0 ;  /* 0x0000000000167882 */ /* 0x000fe20000000000 */
[----:B------:R-:W-:Y:S01]  /*4e20*/  UMOV UR23, 0x8108010 ;  /* 0x0810801000177882 */ /* 0x000fe20000000000 */
[----:B------:R-:W-:Y:S01]  /*4e30*/  UMOV UR5, UR6 ;  /* 0x0000000600057c82 */ /* 0x000fe20008000000 */
[----:B------:R1:W-:Y:S01]  /*4e40*/  UTCQMMA gdesc[UR8], gdesc[UR10], tmem[UR17], tmem[UR22], idesc[UR23], UPT ;  /* 0x00ff160a080075ea */ /* 0x0003e2000b800311 */
[----:B------:R1:W-:Y:S01]  /*4e50*/  UTCBAR [UR5], URZ ;  /* 0x000000ff050073e9 */ /* 0x0003e200080000ff */
[----:B------:R-:W-:-:S02]  /*4e60*/  NOP ;  /* 0x0000000000007918 */ /* 0x000fc40000000000 */
.L_x_9:
[----:B------:R-:W-:Y:S01]  /*4e70*/  VIADD R118, R118, 0xffffffff ;  /* 0xffffffff76767836 */ /* 0x000fe20000000000 */
[----:B------:R-:W-:Y:S01]  /*4e80*/  UIADD3 UR15, UPT, UPT, UR15, 0x1, URZ ;  /* 0x000000010f0f7890 */ /* 0x000fe2000fffe0ff */
[----:B------:R-:W-:Y:S01]  /*4e90*/  IADD3 R112, P4, PT, R110, R112, RZ ;  /* 0x000000706e707210 */ /* 0x000fe20007f9e0ff */
[----:B0-----:R-:W-:Y:S02]  /*4ea0*/  IMAD.U32 R4, RZ, RZ, UR4 ;  /* 0x00000004ff047e24 */ /* 0x001fe4000f8e00ff */
[----:B------:R-:W-:Y:S01]  /*4eb0*/  ISETP.NE.U32.AND P2, PT, R118, RZ, PT ;  /* 0x000000ff7600720c */ /* 0x000fe20003f45070 */
[----:B------:R-:W-:Y:S01]  /*4ec0*/  UISETP.GT.AND UP0, UPT, UR15, 0x1, UPT ;  /* 0x000000010f00788c */ /* 0x000fe2000bf04270 */
[----:B------:R-:W-:Y:S02]  /*4ed0*/  VIADD R68, R68, 0xffffffe0 ;  /* 0xffffffe044447836 */ /* 0x000fe40000000000 */
[----:B------:R-:W-:Y:S01]  /*4ee0*/  IMAD.X R114, R229, 0x1, R114, P4 ;  /* 0x00000001e5727824 */ /* 0x000fe200020e0672 */
[----:B-1----:R-:W-:-:S02]  /*4ef0*/  USEL UR5, URZ, 0x1, !UP0 ;  /* 0x00000001ff057887 */ /* 0x002fc4000c000000 */
[----:B------:R-:W-:Y:S02]  /*4f00*/  USEL UR15, UR15, URZ, !UP0 ;  /* 0x000000ff0f0f7287 */ /* 0x000fe4000c000000 */
[----:B------:R-:W-:-:S04]  /*4f10*/  ULOP3.LUT UR5, UR4, UR5, URZ, 0x3c, !UPT ;  /* 0x0000000504057292 */ /* 0x000fc8000f8e3cff */
[----:B------:R-:W-:Y:S08]  /*4f20*/  @P2 BRA `(.L_x_10) ;  /* 0xffffffe800f82947 */ /* 0x000ff0000383ffff */
.L_x_7:
[----:B------:R-:W-:Y:S01]  /*4f30*/  ISETP.GE.AND P0, PT, R70, 0x20, PT ;  /* 0x000000204600780c */ /* 0x000fe20003f06270 */
[----:B------:R-:W0:Y:S01]  /*4f40*/  LDCU UR5, c[0x0][0x3b4] ;  /* 0x00007680ff0577ac */ /* 0x000e220008000800 */
[----:B------:R-:W1:Y:S01]  /*4f50*/  LDCU UR6, c[0x0][0x3b8] ;  /* 0x00007700ff0677ac */ /* 0x000e620008000800 */
[----:B------:R-:W2:Y:S10]  /*4f60*/  LDCU.128 UR8, c[0x0][0x390] ;  /* 0x00007200ff0877ac */ /* 0x000eb40008000c00 */
[----:B------:R-:W-:Y:S05]  /*4f70*/  @!P0 BRA `(.L_x_11) ;  /* 0x0000000000108947 */ /* 0x000fea0003800000 */
[----:B------:R-:W-:-:S06]  /*4f80*/  USHF.L.U32 UR4, UR4, 0x1f, URZ ;  /* 0x0000001f04047899 */ /* 0x000fcc00080006ff */
[----:B------:R-:W-:-:S04]  /*4f90*/  IMAD.U32 R4, RZ, RZ, UR4 ;  /* 0x00000004ff047e24 */ /* 0x000fc8000f8e00ff */
[----:B------:R-:W3:Y:S02]  /*4fa0*/  SYNCS.PHASECHK.TRANS64.TRYWAIT P0, [UR13], R4 ;  /* 0x00000004ff0075a7 */ /* 0x000ee4000800110d */
[----:B---3--:R-:W-:Y:S05]  /*4fb0*/  @!P0 BRA `(.L_x_12) ;  /* 0x0000002000748947 */ /* 0x008fea0003800000 */
.L_x_11:
[----:B------:R-:W-:Y:S01]  /*4fc0*/  BAR.SYNC.DEFER_BLOCKING 0x0 ;  /* 0x0000000000007b1d */ /* 0x000fe20000010000 */
[----:B------:R-:W-:Y:S02]  /*4fd0*/  LOP3.LUT R3, R0, 0xc0, R3, 0xf8, !PT ;  /* 0x000000c000037812 */ /* 0x000fe400078ef803 */
[C---:B--2---:R-:W-:Y:S01]  /*4fe0*/  ISETP.GE.AND P0, PT, R2.reuse, UR10, PT ;  /* 0x0000000a02007c0c */ /* 0x044fe2000bf06270 */
[----:B0-----:R-:W-:Y:S01]  /*4ff0*/  IMAD R2, R2, UR5, RZ ;  /* 0x0000000502027c24 */ /* 0x001fe2000f8e02ff */
[C---:B------:R-:W-:Y:S01]  /*5000*/  LOP3.LUT R0, R3.reuse, 0x1, RZ, 0xfc, !PT ;  /* 0x0000000103007812 */ /* 0x040fe200078efcff */
[C---:B-1----:R-:W-:Y:S01]  /*5010*/  IMAD R69, R3.reuse, UR6, RZ ;  /* 0x0000000603457c24 */ /* 0x042fe2000f8e02ff */
[----:B------:R-:W-:Y:S02]  /*5020*/  LOP3.LUT R68, R3, 0x2, RZ, 0xfc, !PT ;  /* 0x0000000203447812 */ /* 0x000fe400078efcff */
[----:B------:R-:W-:Y:S01]  /*5030*/  ISETP.LT.AND P2, PT, R0, UR11, !P0 ;  /* 0x0000000b00007c0c */ /* 0x000fe2000c741270 */
[----:B------:R-:W-:Y:S01]  /*5040*/  VIADD R71, R69, UR6 ;  /* 0x0000000645477c36 */ /* 0x000fe20008000000 */
[----:B------:R-:W-:-:S02]  /*5050*/  IADD3 R0, P5, PT, R2, UR8, RZ ;  /* 0x0000000802007c10 */ /* 0x000fc4000ffbe0ff */
[----:B------:R-:W-:Y:S01]  /*5060*/  ISETP.LT.AND P4, PT, R68, UR11, !P0 ;  /* 0x0000000b44007c0c */ /* 0x000fe2000c781270 */
[C---:B------:R-:W-:Y:S01]  /*5070*/  VIADD R73, R71.reuse, UR6 ;  /* 0x0000000647497c36 */ /* 0x040fe20008000000 */
[----:B------:R-:W-:Y:S02]  /*5080*/  LEA.HI.X.SX32 R2, R2, UR9, 0x1, P5 ;  /* 0x0000000902027c11 */ /* 0x000fe4000a8f0eff */
[----:B------:R-:W-:Y:S01]  /*5090*/  IADD3 R68, P6, PT, R71, R0, RZ ;  /* 0x0000000047447210 */ /* 0x000fe20007fde0ff */
[----:B------:R-:W-:Y:S01]  /*50a0*/  VIADD R75, R73, UR6 ;  /* 0x00000006494b7c36 */ /* 0x000fe20008000000 */
[C---:B------:R-:W-:Y:S02]  /*50b0*/  LOP3.LUT R92, R3.reuse, 0x4, RZ, 0xfc, !PT ;  /* 0x00000004035c7812 */ /* 0x040fe400078efcff */
[----:B------:R-:W-:Y:S01]  /*50c0*/  LOP3.LUT R94, R3, 0x3, RZ, 0xfc, !PT ;  /* 0x00000003035e7812 */ /* 0x000fe200078efcff */
[----:B------:R-:W-:Y:S01]  /*50d0*/  VIADD R77, R75, UR6 ;  /* 0x000000064b4d7c36 */ /* 0x000fe20008000000 */
[----:B------:R-:W0:Y:S02]  /*50e0*/  @!P3 SYNCS.CCTL.IV [UR16+0x3000] ;  /* 0x00300000ff00b9b1 */ /* 0x000e240008000010 */
[----:B0-----:R-:W-:Y:S01]  /*50f0*/  BAR.SYNC.DEFER_BLOCKING 0x0 ;  /* 0x0000000000007b1d */ /* 0x001fe20000010000 */
[----:B------:R-:W-:-:S04]  /*5100*/  VIADD R79, R77, UR6 ;  /* 0x000000064d4f7c36 */ /* 0x000fc80008000000 */
[----:B------:R-:W-:Y:S01]  /*5110*/  VIADD R81, R79, UR6 ;  /* 0x000000064f517c36 */ /* 0x000fe20008000000 */
[----:B------:R-:W0:Y:S03]  /*5120*/  LDTM.x64 R4, tmem[UR12] ;  /* 0x0000000c000479ee */ /* 0x000e260008340000 */
[----:B------:R-:W-:-:S04]  /*5130*/  VIADD R83, R81, UR6 ;  /* 0x0000000651537c36 */ /* 0x000fc80008000000 */
[----:B------:R-:W-:-:S04]  /*5140*/  VIADD R85, R83, UR6 ;  /* 0x0000000653557c36 */ /* 0x000fc80008000000 */
[----:B------:R-:W-:-:S04]  /*5150*/  VIADD R87, R85, UR6 ;  /* 0x0000000655577c36 */ /* 0x000fc80008000000 */
[----:B------:R-:W-:Y:S01]  /*5160*/  VIADD R89, R87, UR6 ;  /* 0x0000000657597c36 */ /* 0x000fe20008000000 */
[----:B------:R-:W1:Y:S01]  /*5170*/  @!P3 SYNCS.CCTL.IV [UR16+0x3008] ;  /* 0x00300800ff00b9b1 */ /* 0x000e620008000010 */
[----:B------:R-:W-:Y:S02]  /*5180*/  IADD3 R76, P3, PT, R79, R0, RZ ;  /* 0x000000004f4c7210 */ /* 0x000fe40007f7e0ff */
[----:B------:R-:W-:Y:S01]  /*5190*/  VIADD R91, R89, UR6 ;  /* 0x00000006595b7c36 */ /* 0x000fe20008000000 */
[----:B------:R-:W-:-:S03]  /*51a0*/  NOP ;  /* 0x0000000000007918 */ /* 0x000fc60000000000 */
[----:B------:R-:W-:Y:S01]  /*51b0*/  VIADD R93, R91, UR6 ;  /* 0x000000065b5d7c36 */ /* 0x000fe20008000000 */
[----:B0-----:R-:W-:Y:S02]  /*51c0*/  F2FP.SATFINITE.E4M3.F32.PACK_AB_MERGE_C R95, R5, R4, RZ ;  /* 0x00000004055f723e */ /* 0x001fe400048070ff */
[----:B------:R-:W-:Y:S02]  /*51d0*/  IADD3 R4, P5, PT, R69, R0, RZ ;  /* 0x0000000045047210 */ /* 0x000fe40007fbe0ff */
[----:B------:R-:W-:Y:S02]  /*51e0*/  PRMT R97, R95, 0x9910, RZ ;  /* 0x000099105f617816 */ /* 0x000fe400000000ff */
[----:B------:R-:W-:Y:S02]  /*51f0*/  LEA.HI.X.SX32 R5, R69, R2, 0x1, P5 ;  /* 0x0000000245057211 */ /* 0x000fe400028f0eff */
[----:B------:R-:W-:Y:S02]  /*5200*/  IADD3 R70, P5, PT, R73, R0, RZ ;  /* 0x0000000049467210 */ /* 0x000fe40007fbe0ff */
[----:B------:R-:W-:-:S02]  /*5210*/  LEA.HI.X.SX32 R69, R71, R2, 0x1, P6 ;  /* 0x0000000247457211 */ /* 0x000fc400030f0eff */
[----:B------:R-:W-:Y:S02]  /*5220*/  IADD3 R72, P6, PT, R75, R0, RZ ;  /* 0x000000004b487210 */ /* 0x000fe40007fde0ff */
[----:B------:R-:W-:Y:S02]  /*5230*/  LEA.HI.X.SX32 R71, R73, R2, 0x1, P5 ;  /* 0x0000000249477211 */ /* 0x000fe400028f0eff */
[----:B------:R-:W-:Y:S02]  /*5240*/  IADD3 R74, P5, PT, R77, R0, RZ ;  /* 0x000000004d4a7210 */ /* 0x000fe40007fbe0ff */
[-C--:B------:R-:W-:Y:S02]  /*5250*/  LEA.HI.X.SX32 R73, R75, R2.reuse, 0x1, P6 ;  /* 0x000000024b497211 */ /* 0x080fe400030f0eff */
[----:B------:R-:W-:Y:S02]  /*5260*/  LEA.HI.X.SX32 R75, R77, R2, 0x1, P5 ;  /* 0x000000024d4b7211 */ /* 0x000fe400028f0eff */
[----:B------:R-:W-:-:S02]  /*5270*/  IADD3 R78, P5, PT, R81, R0, RZ ;  /* 0x00000000514e7210 */ /* 0x000fc40007fbe0ff */
[----:B------:R-:W-:Y:S02]  /*5280*/  IADD3 R80, P6, PT, R83, R0, RZ ;  /* 0x0000000053507210 */ /* 0x000fe40007fde0ff */
[-C--:B------:R-:W-:Y:S02]  /*5290*/  LEA.HI.X.SX32 R77, R79, R2.reuse, 0x1, P3 ;  /* 0x000000024f4d7211 */ /* 0x080fe400018f0eff */
[----:B------:R-:W-:Y:S02]  /*52a0*/  LEA.HI.X.SX32 R79, R81, R2, 0x1, P5 ;  /* 0x00000002514f7211 */ /* 0x000fe400028f0eff */
[----:B------:R-:W-:Y:S02]  /*52b0*/  IADD3 R82, P3, PT, R85, R0, RZ ;  /* 0x0000000055527210 */ /* 0x000fe40007f7e0ff */
[----:B------:R-:W-:Y:S02]  /*52c0*/  ISETP.LT.AND P5, PT, R3, UR11, !P0 ;  /* 0x0000000b03007c0c */ /* 0x000fe4000c7a1270 */
[----:B------:R-:W-:-:S02]  /*52d0*/  LEA.HI.X.SX32 R81, R83, R2, 0x1, P6 ;  /* 0x0000000253517211 */ /* 0x000fc400030f0eff */
[----:B------:R-:W-:Y:S02]  /*52e0*/  IADD3 R84, P6, PT, R87, R0, RZ ;  /* 0x0000000057547210 */ /* 0x000fe40007fde0ff */
[----:B------:R-:W-:Y:S02]  /*52f0*/  LEA.HI.X.SX32 R83, R85, R2, 0x1, P3 ;  /* 0x0000000255537211 */ /* 0x000fe400018f0eff */
[----:B------:R-:W-:Y:S02]  /*5300*/  IADD3 R86, P3, PT, R89, R0, RZ ;  /* 0x0000000059567210 */ /* 0x000fe40007f7e0ff */
[----:B------:R-:W-:Y:S02]  /*5310*/  LEA.HI.X.SX32 R85, R87, R2, 0x1, P6 ;  /* 0x0000000257557211 */ /* 0x000fe400030f0eff */
[----:B------:R-:W-:Y:S01]  /*5320*/  IADD3 R88, P6, PT, R91, R0, RZ ;  /* 0x000000005b587210 */ /* 0x000fe20007fde0ff */
[----:B------:R0:W-:Y:S01]  /*5330*/  @P5 STG.E.U8 desc[UR18][R4.64], R95 ;  /* 0x0000005f04005986 */ /* 0x0001e2000c101112 */
[----:B------:R-:W-:-:S02]  /*5340*/  LEA.HI.X.SX32 R87, R89, R2, 0x1, P3 ;  /* 0x0000000259577211 */ /* 0x000fc400018f0eff */
[----:B------:R-:W-:Y:S02]  /*5350*/  IADD3 R90, P3, PT, R93, R0, RZ ;  /* 0x000000005d5a7210 */ /* 0x000fe40007f7e0ff */
[----:B------:R-:W-:Y:S02]  /*5360*/  F2FP.SATFINITE.E4M3.F32.PACK_AB_MERGE_C R7, R7, R6, RZ ;  /* 0x000000060707723e */ /* 0x000fe400048070ff */
[----:B------:R-:W-:Y:S02]  /*5370*/  LOP3.LUT R6, R3, 0x5, RZ, 0xfc, !PT ;  /* 0x0000000503067812 */ /* 0x000fe400078efcff */
[-C--:B------:R-:W-:Y:S02]  /*5380*/  LEA.HI.X.SX32 R89, R91, R2.reuse, 0x1, P6 ;  /* 0x000000025b597211 */ /* 0x080fe400030f0eff */
[C---:B------:R-:W-:Y:S01]  /*5390*/  LEA.HI.X.SX32 R91, R93.reuse, R2, 0x1, P3 ;  /* 0x000000025d5b7211 */ /* 0x040fe200018f0eff */
[----:B------:R-:W-:Y:S01]  /*53a0*/  VIADD R93, R93, UR6 ;  /* 0x000000065d5d7c36 */ /* 0x000fe20008000000 */
[----:B------:R-:W-:-:S02]  /*53b0*/  SHF.R.S32.HI R97, RZ, 0x8, R97 ;  /* 0x00000008ff617819 */ /* 0x000fc40000011461 */
[----:B------:R-:W-:Y:S02]  /*53c0*/  ISETP.LT.AND P3, PT, R92, UR11, !P0 ;  /* 0x0000000b5c007c0c */ /* 0x000fe4000c761270 */
[----:B------:R-:W-:Y:S01]  /*53d0*/  ISETP.LT.AND P5, PT, R6, UR11, !P0 ;  /* 0x0000000b06007c0c */ /* 0x000fe2000c7a1270 */
[----:B------:R-:W-:Y:S01]  /*53e0*/  @P2 STG.E.U8 desc[UR18][R68.64], R97 ;  /* 0x0000006144002986 */ /* 0x000fe2000c101112 */
[----:B------:R-:W-:Y:S02]  /*53f0*/  LOP3.LUT R6, R3, 0x6, RZ, 0xfc, !PT ;  /* 0x0000000603067812 */ /* 0x000fe400078efcff */
[----:B------:R-:W-:Y:S01]  /*5400*/  PRMT R92, R7, 0x9910, RZ ;  /* 0x00009910075c7816 */ /* 0x000fe200000000ff */
[----:B------:R2:W-:Y:S01]  /*5410*/  @P4 STG.E.U8 desc[UR18][R70.64], R7 ;  /* 0x0000000746004986 */ /* 0x0005e2000c101112 */
[----:B------:R-:W-:Y:S02]  /*5420*/  ISETP.LT.AND P6, PT, R94, UR11, !P0 ;  /* 0x0000000b5e007c0c */ /* 0x000fe4000c7c1270 */
[----:B------:R-:W-:Y:S01]  /*5430*/  ISETP.LT.AND P2, PT, R6, UR11, !P0 ;  /* 0x0000000b06007c0c */ /* 0x000fe2000c741270 */
[----:B------:R-:W-:Y:S01]  /*5440*/  IMAD.MOV.U32 R6, RZ, RZ, R92 ;  /* 0x000000ffff067224 */ /* 0x000fe200078e005c */
[----:B------:R-:W-:-:S02]  /*5450*/  F2FP.SATFINITE.E4M3.F32.PACK_AB_MERGE_C R9, R9, R8, RZ ;  /* 0x000000080909723e */ /* 0x000fc400048070ff */
[----:B0-----:R-:W-:Y:S02]  /*5460*/  LOP3.LUT R4, R3, 0x8, RZ, 0xfc, !PT ;  /* 0x0000000803047812 */ /* 0x001fe400078efcff */
[----:B------:R-:W-:Y:S02]  /*5470*/  SHF.R.S32.HI R5, RZ, 0x8, R6 ;  /* 0x00000008ff057819 */ /* 0x000fe40000011406 */
[----:B------:R-:W-:Y:S02]  /*5480*/  PRMT R6, R9, 0x9910, RZ ;  /* 0x0000991009067816 */ /* 0x000fe400000000ff */
[----:B------:R-:W-:Y:S01]  /*5490*/  F2FP.SATFINITE.E4M3.F32.PACK_AB_MERGE_C R11, R11, R10, RZ ;  /* 0x0000000a0b0b723e */ /* 0x000fe200048070ff */
[----:B------:R0:W-:Y:S01]  /*54a0*/  @P6 STG.E.U8 desc[UR18][R72.64], R5 ;  /* 0x0000000548006986 */ /* 0x0001e2000c101112 */
[----:B------:R-:W-:Y:S01]  /*54b0*/  ISETP.LT.AND P6, PT, R4, UR11, !P0 ;  /* 0x0000000b04007c0c */ /* 0x000fe2000c7c1270 */
[----:B------:R-:W-:Y:S01]  /*54c0*/  IMAD.MOV.U32 R4, RZ, RZ, R6 ;  /* 0x000000ffff047224 */ /* 0x000fe200078e0006 */
[C---:B------:R-:W-:Y:S01]  /*54d0*/  LOP3.LUT R6, R3.reuse, 0x9, RZ, 0xfc, !PT ;  /* 0x0000000903067812 */ /* 0x040fe200078efcff */
[----:B------:R3:W-:Y:S01]  /*54e0*/  @P3 STG.E.U8 desc[UR18][R74.64], R9 ;  /* 0x000000094a003986 */ /* 0x0007e2000c101112 */
[----:B------:R-:W-:-:S02]  /*54f0*/  LOP3.LUT R8, R3, 0x7, RZ, 0xfc, !PT ;  /* 0x0000000703087812 */ /* 0x000fc400078efcff */
[----:B------:R-:W-:Y:S02]  /*5500*/  ISETP.LT.AND P3, PT, R6, UR11, !P0 ;  /* 0x0000000b06007c0c */ /* 0x000fe4000c761270 */
[----:B--2---:R-:W-:Y:S02]  /*5510*/  SHF.R.S32.HI R7, RZ, 0x8, R4 ;  /* 0x00000008ff077819 */ /* 0x004fe40000011404 */
[----:B------:R-:W-:Y:S02]  /*5520*/  PRMT R6, R11, 0x9910, RZ ;  /* 0x000099100b067816 */ /* 0x000fe400000000ff */
[----:B------:R-:W-:Y:S01]  /*5530*/  ISETP.LT.AND P4, PT, R8, UR11, !P0 ;  /* 0x0000000b08007c0c */ /* 0x000fe2000c781270 */
[----:B------:R2:W-:Y:S01]  /*5540*/  @P5 STG.E.U8 desc[UR18][R76.64], R7 ;  /* 0x000000074c005986 */ /* 0x0005e2000c101112 */
[----:B------:R-:W-:Y:S01]  /*5550*/  LOP3.LUT R4, R3, 0xa, RZ, 0xfc, !PT ;  /* 0x0000000a03047812 */ /* 0x000fe200078efcff */
[----:B0-----:R-:W-:Y:S01]  /*5560*/  IMAD.MOV.U32 R5, RZ, RZ, R6 ;  /* 0x000000ffff057224 */ /* 0x001fe200078e0006 */
[----:B------:R-:W-:Y:S01]  /*5570*/  F2FP.SATFINITE.E4M3.F32.PACK_AB_MERGE_C R13, R13, R12, RZ ;  /* 0x0000000c0d0d723e */ /* 0x000fe200048070ff */
[----:B------:R0:W-:Y:S01]  /*5580*/  @P2 STG.E.U8 desc[UR18][R78.64], R11 ;  /* 0x0000000b4e002986 */ /* 0x0001e2000c101112 */
[----:B------:R-:W-:Y:S01]  /*5590*/  ISETP.LT.AND P5, PT, R4, UR11, !P0 ;  /* 0x0000000b04007c0c */ /* 0x000fe2000c7a1270 */
[----:B---3--:R-:W-:Y:S01]  /*55a0*/  VIADD R9, R93, UR6 ;  /* 0x000000065d097c36 */ /* 0x008fe20008000000 */
[----:B------:R-:W-:-:S02]  /*55b0*/  LOP3.LUT R4, R3, 0xb, RZ, 0xfc, !PT ;  /* 0x0000000b03047812 */ /* 0x000fc400078efcff */
[----:B------:R-:W-:Y:S02]  /*55c0*/  SHF.R.S32.HI R5, RZ, 0x8, R5 ;  /* 0x00000008ff057819 */ /* 0x000fe40000011405 */
[----:B------:R-:W-:Y:S02]  /*55d0*/  PRMT R6, R13, 0x9910, RZ ;  /* 0x000099100d067816 */ /* 0x000fe400000000ff */
[----:B------:R-:W-:Y:S01]  /*55e0*/  ISETP.LT.AND P2, PT, R4, UR11, !P0 ;  /* 0x0000000b04007c0c */ /* 0x000fe2000c741270 */
[----:B------:R-:W-:Y:S01]  /*55f0*/  @P4 STG.E.U8 desc[UR18][R80.64], R5 ;  /* 0x0000000550004986 */ /* 0x000fe2000c101112 */
[----:B------:R-:W-:Y:S01]  /*5600*/  LOP3.LUT R4, R3, 0xc, RZ, 0xfc, !PT ;  /* 0x0000000c03047812 */ /* 0x000fe200078efcff */
[----:B--2---:R-:W-:Y:S01]  /*5610*/  IMAD.MOV.U32 R7, RZ, RZ, R6 ;  /* 0x000000ffff077224 */ /* 0x004fe200078e0006 */
[----:B------:R-:W-:Y:S01]  /*5620*/  F2FP.SATFINITE.E4M3.F32.PACK_AB_MERGE_C R15, R15, R14, RZ ;  /* 0x0000000e0f0f723e */ /* 0x000fe200048070ff */
[----:B------:R2:W-:Y:S01]  /*5630*/  @P6 STG.E.U8 desc[UR18][R82.64], R13 ;  /* 0x0000000d52006986 */ /* 0x0005e2000c101112 */
[----:B------:R-:W-:-:S02]  /*5640*/  ISETP.LT.AND P4, PT, R4, UR11, !P0 ;  /* 0x0000000b04007c0c */ /* 0x000fc4000c781270 */
[C---:B------:R-:W-:Y:S02]  /*5650*/  LOP3.LUT R4, R3.reuse, 0xd, RZ, 0xfc, !PT ;  /* 0x0000000d03047812 */ /* 0x040fe400078efcff */
[----:B------:R-:W-:Y:S02]  /*5660*/  SHF.R.S32.HI R7, RZ, 0x8, R7 ;  /* 0x00000008ff077819 */ /* 0x000fe40000011407 */
[----:B------:R-:W-:Y:S02]  /*5670*/  ISETP.LT.AND P6, PT, R4, UR11, !P0 ;  /* 0x0000000b04007c0c */ /* 0x000fe4000c7c1270 */
[----:B------:R-:W-:Y:S01]  /*5680*/  LOP3.LUT R4, R3, 0xe, RZ, 0xfc, !PT ;  /* 0x0000000e03047812 */ /* 0x000fe200078efcff */
[----:B------:R3:W-:Y:S01]  /*5690*/  @P3 STG.E.U8 desc[UR18][R84.64], R7 ;  /* 0x0000000754003986 */ /* 0x0007e2000c101112 */
[----:B0-----:R-:W-:Y:S02]  /*56a0*/  PRMT R11, R15, 0x9910, RZ ;  /* 0x000099100f0b7816 */ /* 0x001fe400000000ff */
[----:B------:R-:W-:Y:S01]  /*56b0*/  ISETP.LT.AND P3, PT, R4, UR11, !P0 ;  /* 0x0000000b04007c0c */ /* 0x000fe2000c761270 */
[----:B------:R0:W-:Y:S01]  /*56c0*/  @P5 STG.E.U8 desc[UR18][R86.64], R15 ;  /* 0x0000000f56005986 */ /* 0x0001e2000c101112 */
[----:B------:R-:W-:-:S02]  /*56d0*/  LOP3.LUT R4, R3, 0xf, RZ, 0xfc, !PT ;  /* 0x0000000f03047812 */ /* 0x000fc400078efcff */
[----:B------:R-:W-:Y:S02]  /*56e0*/  SHF.R.S32.HI R11, RZ, 0x8, R11 ;  /* 0x00000008ff0b7819 */ /* 0x000fe4000001140b */
[----:B------:R-:W-:Y:S02]  /*56f0*/  ISETP.LT.AND P5, PT, R4, UR11, !P0 ;  /* 0x0000000b04007c0c */ /* 0x000fe4000c7a1270 */
[----:B------:R-:W-:Y:S01]  /*5700*/  F2FP.SATFINITE.E4M3.F32.PACK_AB_MERGE_C R17, R17, R16, RZ ;  /* 0x000000101111723e */ /* 0x000fe200048070ff */
[----:B------:R4:W-:Y:S01]  /*5710*/  @P2 STG.E.U8 desc[UR18][R88.64], R11 ;  /* 0x0000000b58002986 */ /* 0x0009e2000c101112 */
[----:B------:R-:W-:Y:S02]  /*5720*/  LOP3.LUT R4, R3, 0x10, RZ, 0xfc, !PT ;  /* 0x0000001003047812 */ /* 0x000fe400078efcff */
[----:B--2---:R-:W-:Y:S01]  /*5730*/  PRMT R13, R17, 0x9910, RZ ;  /* 0x00009910110d7816 */ /* 0x004fe200000000ff */
[----:B------:R-:W-:Y:S01]  /*5740*/  @P4 STG.E.U8 desc[UR18][R90.64], R17 ;  /* 0x000000115a004986 */ /* 0x000fe2000c101112 */
[----:B------:R-:W-:-:S02]  /*5750*/  ISETP.LT.AND P2, PT, R4, UR11, !P0 ;  /* 0x0000000b04007c0c */ /* 0x000fc4000c741270 */
[C---:B------:R-:W-:Y:S02]  /*5760*/  IADD3 R4, P4, PT, R93.reuse, R0, RZ ;  /* 0x000000005d047210 */ /* 0x040fe40007f9e0ff */
[----:B------:R-:W-:Y:S02]  /*5770*/  SHF.R.S32.HI R13, RZ, 0x8, R13 ;  /* 0x00000008ff0d7819 */ /* 0x000fe4000001140d */
[----:B------:R-:W-:Y:S02]  /*5780*/  LEA.HI.X.SX32 R5, R93, R2, 0x1, P4 ;  /* 0x000000025d057211 */ /* 0x000fe400020f0eff */
[----:B------:R-:W-:Y:S02]  /*5790*/  IADD3 R6, P4, PT, R9, R0, RZ ;  /* 0x0000000009067210 */ /* 0x000fe40007f9e0ff */
[----:B------:R-:W-:Y:S01]  /*57a0*/  F2FP.SATFINITE.E4M3.F32.PACK_AB_MERGE_C R19, R19, R18, RZ ;  /* 0x000000121313723e */ /* 0x000fe200048070ff */
[----:B------:R2:W-:Y:S01]  /*57b0*/  @P6 STG.E.U8 desc[UR18][R4.64], R13 ;  /* 0x0000000d04006986 */ /* 0x0005e2000c101112 */
[C---:B---3--:R-:W-:Y:S01]  /*57c0*/  LEA.HI.X.SX32 R7, R9.reuse, R2, 0x1, P4 ;  /* 0x0000000209077211 */ /* 0x048fe200020f0eff */
[----:B------:R-:W-:Y:S01]  /*57d0*/  VIADD R9, R9, UR6 ;  /* 0x0000000609097c36 */ /* 0x000fe20008000000 */
[----:B------:R-:W-:-:S02]  /*57e0*/  LOP3.LUT R8, R3, 0x12, RZ, 0xfc, !PT ;  /* 0x0000001203087812 */ /* 0x000fc400078efcff */
[----:B0-----:R-:W-:Y:S01]  /*57f0*/  PRMT R15, R19, 0x9910, RZ ;  /* 0x00009910130f7816 */ /* 0x001fe200000000ff */
[----:B------:R0:W-:Y:S01]  /*5800*/  @P3 STG.E.U8 desc[UR18][R6.64], R19 ;  /* 0x0000001306003986 */ /* 0x0001e2000c101112 */
[----:B------:R-:W-:Y:S01]  /*5810*/  ISETP.LT.AND P4, PT, R8, UR11, !P0 ;  /* 0x0000000b08007c0c */ /* 0x000fe2000c781270 */
[C---:B----4-:R-:W-:Y:S01]  /*5820*/  VIADD R11, R9.reuse, UR6 ;  /* 0x00000006090b7c36 */ /* 0x050fe20008000000 */
[C---:B------:R-:W-:Y:S02]  /*5830*/  IADD3 R8, P3, PT, R9.reuse, R0, RZ ;  /* 0x0000000009087210 */ /* 0x040fe40007f7e0ff */
[----:B------:R-:W-:Y:S02]  /*5840*/  SHF.R.S32.HI R15, RZ, 0x8, R15 ;  /* 0x00000008ff0f7819 */ /* 0x000fe4000001140f */
[----:B------:R-:W-:Y:S02]  /*5850*/  LEA.HI.X.SX32 R9, R9, R2, 0x1, P3 ;  /* 0x0000000209097211 */ /* 0x000fe400018f0eff */
[----:B--2---:R-:W-:-:S02]  /*5860*/  IADD3 R4, P3, PT, R11, R0, RZ ;  /* 0x000000000b047210 */ /* 0x004fc40007f7e0ff */
[----:B------:R-:W-:Y:S01]  /*5870*/  LOP3.LUT R10, R3, 0x11, RZ, 0xfc, !PT ;  /* 0x00000011030a7812 */ /* 0x000fe200078efcff */
[----:B------:R2:W-:Y:S01]  /*5880*/  @P5 STG.E.U8 desc[UR18][R8.64], R15 ;  /* 0x0000000f08005986 */ /* 0x0005e2000c101112 */
[----:B------:R-:W-:Y:S02]  /*5890*/  F2FP.SATFINITE.E4M3.F32.PACK_AB_MERGE_C R21, R21, R20, RZ ;  /* 0x000000141515723e */ /* 0x000fe400048070ff */
[C---:B------:R-:W-:Y:S01]  /*58a0*/  LEA.HI.X.SX32 R5, R11.reuse, R2, 0x1, P3 ;  /* 0x000000020b057211 */ /* 0x040fe200018f0eff */
[----:B------:R-:W-:Y:S01]  /*58b0*/  VIADD R11, R11, UR6 ;  /* 0x000000060b0b7c36 */ /* 0x000fe20008000000 */
[----:B------:R-:W-:Y:S02]  /*58c0*/  ISETP.LT.AND P6, PT, R10, UR11, !P0 ;  /* 0x0000000b0a007c0c */ /* 0x000fe4000c7c1270 */
[----:B------:R-:W-:Y:S01]  /*58d0*/  LOP3.LUT R10, R3, 0x14, RZ, 0xfc, !PT ;  /* 0x00000014030a7812 */ /* 0x000fe200078efcff */
[----:B------:R3:W-:Y:S01]  /*58e0*/  @P2 STG.E.U8 desc[UR18][R4.64], R21 ;  /* 0x0000001504002986 */ /* 0x0007e2000c101112 */
[C---:B0-----:R-:W-:Y:S01]  /*58f0*/  IADD3 R6, P2, PT, R11.reuse, R0, RZ ;  /* 0x000000000b067210 */ /* 0x041fe20007f5e0ff */
[----:B------:R-:W-:Y:S01]  /*5900*/  VIADD R13, R11, UR6 ;  /* 0x000000060b0d7c36 */ /* 0x000fe20008000000 */
[----:B------:R-:W-:-:S02]  /*5910*/  ISETP.LT.AND P3, PT, R10, UR11, !P0 ;  /* 0x0000000b0a007c0c */ /* 0x000fc4000c761270 */
[----:B------:R-:W-:Y:S02]  /*5920*/  PRMT R10, R21, 0x9910, RZ ;  /* 0x00009910150a7816 */ /* 0x000fe400000000ff */
[----:B------:R-:W-:Y:S02]  /*5930*/  LEA.HI.X.SX32 R7, R11, R2, 0x1, P2 ;  /* 0x000000020b077211 */ /* 0x000fe400010f0eff */
[----:B--2---:R-:W-:Y:S02]  /*5940*/  IADD3 R8, P2, PT, R13, R0, RZ ;  /* 0x000000000d087210 */ /* 0x004fe40007f5e0ff */
[----:B------:R-:W-:Y:S02]  /*5950*/  SHF.R.S32.HI R15, RZ, 0x8, R10 ;  /* 0x00000008ff0f7819 */ /* 0x000fe4000001140a */
[----:B------:R-:W-:Y:S02]  /*5960*/  F2FP.SATFINITE.E4M3.F32.PACK_AB_MERGE_C R23, R23, R22, RZ ;  /* 0x000000161717723e */ /* 0x000fe400048070ff */
[C---:B------:R-:W-:Y:S01]  /*5970*/  LEA.HI.X.SX32 R9, R13.reuse, R2, 0x1, P2 ;  /* 0x000000020d097211 */ /* 0x040fe200010f0eff */
[----:B------:R-:W-:Y:S01]  /*5980*/  VIADD R13, R13, UR6 ;  /* 0x000000060d0d7c36 */ /* 0x000fe20008000000 */
[C---:B------:R-:W-:Y:S01]  /*5990*/  LOP3.LUT R11, R3.reuse, 0x15, RZ, 0xfc, !PT ;  /* 0x00000015030b7812 */ /* 0x040fe200078efcff */
[----:B------:R0:W-:Y:S01]  /*59a0*/  @P6 STG.E.U8 desc[UR18][R6.64], R15 ;  /* 0x0000000f06006986 */ /* 0x0001e2000c101112 */
[----:B------:R-:W-:-:S02]  /*59b0*/  LOP3.LUT R12, R3, 0x13, RZ, 0xfc, !PT ;  /* 0x00000013030c7812 */ /* 0x000fc400078efcff */
[----:B------:R-:W-:Y:S01]  /*59c0*/  LOP3.LUT R10, R3, 0x16, RZ, 0xfc, !PT ;  /* 0x00000016030a7812 */ /* 0x000fe200078efcff */
[----:B------:R2:W-:Y:S01]  /*59d0*/  @P4 STG.E.U8 desc[UR18][R8.64], R23 ;  /* 0x0000001708004986 */ /* 0x0005e2000c101112 */
[----:B------:R-:W-:Y:S01]  /*59e0*/  ISETP.LT.AND P6, PT, R11, UR11, !P0 ;  /* 0x0000000b0b007c0c */ /* 0x000fe2000c7c1270 */
[C---:B------:R-:W-:Y:S01]  /*59f0*/  VIADD R11, R13.reuse, UR6 ;  /* 0x000000060d0b7c36 */ /* 0x040fe20008000000 */
[----:B------:R-:W-:Y:S02]  /*5a00*/  ISETP.LT.AND P5, PT, R12, UR11, !P0 ;  /* 0x0000000b0c007c0c */ /* 0x000fe4000c7a1270 */
[----:B---3--:R-:W-:Y:S02]  /*5a10*/  IADD3 R4, P4, PT, R13, R0, RZ ;  /* 0x000000000d047210 */ /* 0x008fe40007f9e0ff */
[----:B------:R-:W-:Y:S02]  /*5a20*/  ISETP.LT.AND P2, PT, R10, UR11, !P0 ;  /* 0x0000000b0a007c0c */ /* 0x000fe4000c741270 */
[----:B------:R-:W-:-:S02]  /*5a30*/  PRMT R10, R23, 0x9910, RZ ;  /* 0x00009910170a7816 */ /* 0x000fc400000000ff */
[----:B------:R-:W-:Y:S02]  /*5a40*/  LEA.HI.X.SX32 R5, R13, R2, 0x1, P4 ;  /* 0x000000020d057211 */ /* 0x000fe400020f0eff */
[----:B0-----:R-:W-:Y:S02]  /*5a50*/  IADD3 R6, P4, PT, R11, R0, RZ ;  /* 0x000000000b067210 */ /* 0x001fe40007f9e0ff */
[----:B------:R-:W-:Y:S02]  /*5a60*/  SHF.R.S32.HI R15, RZ, 0x8, R10 ;  /* 0x00000008ff0f7819 */ /* 0x000fe4000001140a */
[----:B------:R-:W-:Y:S02]  /*5a70*/  F2FP.SATFINITE.E4M3.F32.PACK_AB_MERGE_C R25, R25, R24, RZ ;  /* 0x000000181919723e */ /* 0x000fe400048070ff */
[C---:B------:R-:W-:Y:S01]  /*5a80*/  LEA.HI.X.SX32 R7, R11.reuse, R2, 0x1, P4 ;  /* 0x000000020b077211 */ /* 0x040fe200020f0eff */
[----:B------:R-:W-:Y:S01]  /*5a90*/  VIADD R11, R11, UR6 ;  /* 0x000000060b0b7c36 */ /* 0x000fe20008000000 */
[----:B------:R0:W-:Y:S01]  /*5aa0*/  @P5 STG.E.U8 desc[UR18][R4.64], R15 ;  /* 0x0000000f04005986 */ /* 0x0001e2000c101112 */
[----:B------:R-:W-:-:S02]  /*5ab0*/  LOP3.LUT R10, R3, 0x18, RZ, 0xfc, !PT ;  /* 0x00000018030a7812 */ /* 0x000fc400078efcff */
[C---:B------:R-:W-:Y:S01]  /*5ac0*/  VIADD R13, R11.reuse, UR6 ;  /* 0x000000060b0d7c36 */ /* 0x040fe20008000000 */
[----:B------:R3:W-:Y:S01]  /*5ad0*/  @P3 STG.E.U8 desc[UR18][R6.64], R25 ;  /* 0x0000001906003986 */ /* 0x0007e2000c101112 */
[----:B--2---:R-:W-:Y:S02]  /*5ae0*/  IADD3 R8, P3, PT, R11, R0, RZ ;  /* 0x000000000b087210 */ /* 0x004fe40007f7e0ff */
[----:B------:R-:W-:Y:S02]  /*5af0*/  ISETP.LT.AND P4, PT, R10, UR11, !P0 ;  /* 0x0000000b0a007c0c */ /* 0x000fe4000c781270 */
[----:B------:R-:W-:Y:S02]  /*5b00*/  PRMT R10, R25, 0x9910, RZ ;  /* 0x00009910190a7816 */ /* 0x000fe400000000ff */
[----:B------:R-:W-:Y:S02]  /*5b10*/  LEA.HI.X.SX32 R9, R11, R2, 0x1, P3 ;  /* 0x000000020b097211 */ /* 0x000fe400018f0eff */
[----:B0-----:R-:W-:-:S02]  /*5b20*/  IADD3 R4, P3, PT, R13, R0, RZ ;  /* 0x000000000d047210 */ /* 0x001fc40007f7e0ff */
[----:B------:R-:W-:Y:S02]  /*5b30*/  SHF.R.S32.HI R15, RZ, 0x8, R10 ;  /* 0x00000008ff0f7819 */ /* 0x000fe4000001140a */
[----:B------:R-:W-:Y:S02]  /*5b40*/  F2FP.SATFINITE.E4M3.F32.PACK_AB_MERGE_C R27, R27, R26, RZ ;  /* 0x0000001a1b1b723e */ /* 0x000fe400048070ff */
[C---:B------:R-:W-:Y:S01]  /*5b50*/  LEA.HI.X.SX32 R5, R13.reuse, R2, 0x1, P3 ;  /* 0x000000020d057211 */ /* 0x040fe200018f0eff */
[----:B------:R-:W-:Y:S01]  /*5b60*/  VIADD R13, R13, UR6 ;  /* 0x000000060d0d7c36 */ /* 0x000fe20008000000 */
[C---:B------:R-:W-:Y:S01]  /*5b70*/  LOP3.LUT R11, R3.reuse, 0x19, RZ, 0xfc, !PT ;  /* 0x00000019030b7812 */ /* 0x040fe200078efcff */
[----:B------:R0:W-:Y:S01]  /*5b80*/  @P6 STG.E.U8 desc[UR18][R8.64], R15 ;  /* 0x0000000f08006986 */ /* 0x0001e2000c101112 */
[C---:B------:R-:W-:Y:S02]  /*5b90*/  LOP3.LUT R12, R3.reuse, 0x17, RZ, 0xfc, !PT ;  /* 0x00000017030c7812 */ /* 0x040fe400078efcff */
[----:B------:R-:W-:Y:S01]  /*5ba0*/  LOP3.LUT R10, R3, 0x1a, RZ, 0xfc, !PT ;  /* 0x0000001a030a7812 */ /* 0x000fe200078efcff */
[----:B------:R2:W-:Y:S01]  /*5bb0*/  @P2 STG.E.U8 desc[UR18][R4.64], R27 ;  /* 0x0000001b04002986 */ /* 0x0005e2000c101112 */
[----:B------:R-:W-:Y:S01]  /*5bc0*/  ISETP.LT.AND P6, PT, R11, UR11, !P0 ;  /* 0x0000000b0b007c0c */ /* 0x000fe2000c7c1270 */
[----:B------:R-:W-:Y:S01]  /*5bd0*/  VIADD R11, R13, UR6 ;  /* 0x000000060d0b7c36 */ /* 0x000fe20008000000 */
[----:B------:R-:W-:-:S02]  /*5be0*/  ISETP.LT.AND P5, PT, R12, UR11, !P0 ;  /* 0x0000000b0c007c0c */ /* 0x000fc4000c7a1270 */
[----:B---3--:R-:W-:Y:S02]  /*5bf0*/  IADD3 R6, P2, PT, R13, R0, RZ ;  /* 0x000000000d067210 */ /* 0x008fe40007f5e0ff */
[----:B------:R-:W-:Y:S02]  /*5c00*/  ISETP.LT.AND P3, PT, R10, UR11, !P0 ;  /* 0x0000000b0a007c0c */ /* 0x000fe4000c761270 */
[----:B------:R-:W-:Y:S02]  /*5c10*/  PRMT R10, R27, 0x9910, RZ ;  /* 0x000099101b0a7816 */ /* 0x000fe400000000ff */
[----:B------:R-:W-:Y:S02]  /*5c20*/  LEA.HI.X.SX32 R7, R13, R2, 0x1, P2 ;  /* 0x000000020d077211 */ /* 0x000fe400010f0eff */
[----:B0-----:R-:W-:Y:S02]  /*5c30*/  IADD3 R8, P2, PT, R11, R0, RZ ;  /* 0x000000000b087210 */ /* 0x001fe40007f5e0ff */
[----:B------:R-:W-:-:S02]  /*5c40*/  SHF.R.S32.HI R15, RZ, 0x8, R10 ;  /* 0x00000008ff0f7819 */ /* 0x000fc4000001140a */
[----:B------:R-:W-:Y:S02]  /*5c50*/  F2FP.SATFINITE.E4M3.F32.PACK_AB_MERGE_C R29, R29, R28, RZ ;  /* 0x0000001c1d1d723e */ /* 0x000fe400048070ff */
[C---:B------:R-:W-:Y:S01]  /*5c60*/  LEA.HI.X.SX32 R9, R11.reuse, R2, 0x1, P2 ;  /* 0x000000020b097211 */ /* 0x040fe200010f0eff */
[----:B------:R-:W-:Y:S01]  /*5c70*/  VIADD R11, R11, UR6 ;  /* 0x000000060b0b7c36 */ /* 0x000fe20008000000 */
[----:B------:R0:W-:Y:S01]  /*5c80*/  @P5 STG.E.U8 desc[UR18][R6.64], R15 ;  /* 0x0000000f06005986 */ /* 0x0001e2000c101112 */
[----:B------:R-:W-:Y:S02]  /*5c90*/  LOP3.LUT R10, R3, 0x1c, RZ, 0xfc, !PT ;  /* 0x0000001c030a7812 */ /* 0x000fe400078efcff */
[C---:B------:R-:W-:Y:S01]  /*5ca0*/  VIADD R13, R11.reuse, UR6 ;  /* 0x000000060b0d7c36 */ /* 0x040fe20008000000 */
[----:B------:R3:W-:Y:S01]  /*5cb0*/  @P4 STG.E.U8 desc[UR18][R8.64], R29 ;  /* 0x0000001d08004986 */ /* 0x0007e2000c101112 */
[----:B--2---:R-:W-:Y:S02]  /*5cc0*/  IADD3 R4, P4, PT, R11, R0, RZ ;  /* 0x000000000b047210 */ /* 0x004fe40007f9e0ff */
[----:B------:R-:W-:-:S02]  /*5cd0*/  ISETP.LT.AND P2, PT, R10, UR11, !P0 ;  /* 0x0000000b0a007c0c */ /* 0x000fc4000c741270 */
[----:B------:R-:W-:Y:S02]  /*5ce0*/  PRMT R10, R29, 0x9910, RZ ;  /* 0x000099101d0a7816 */ /* 0x000fe400000000ff */
[----:B------:R-:W-:Y:S02]  /*5cf0*/  LEA.HI.X.SX32 R5, R11, R2, 0x1, P4 ;  /* 0x000000020b057211 */ /* 0x000fe400020f0eff */
[----:B0-----:R-:W-:Y:S02]  /*5d00*/  IADD3 R6, P4, PT, R13, R0, RZ ;  /* 0x000000000d067210 */ /* 0x001fe40007f9e0ff */
        /* <DEDUP_REMOVED lines=232> */
[----:B------:R-:W-:Y:S02]  /*6b90*/  PRMT R17, R61, 0x9910, RZ ;  /* 0x000099103d117816 */ /* 0x000fe400000000ff */
[C---:B------:R-:W-:Y:S01]  /*6ba0*/  VIADD R13, R11.reuse, UR6 ;  /* 0x000000060b0d7c36 */ /* 0x040fe20008000000 */
[----:B------:R3:W-:Y:S01]  /*6bb0*/  @P3 STG.E.U8 desc[UR18][R6.64], R61 ;  /* 0x0000003d06003986 */ /* 0x0007e2000c101112 */
[----:B--2---:R-:W-:Y:S02]  /*6bc0*/  IADD3 R8, P3, PT, R11, R0, RZ ;  /* 0x000000000b087210 */ /* 0x004fe40007f7e0ff */
[----:B------:R-:W-:-:S02]  /*6bd0*/  SHF.R.S32.HI R17, RZ, 0x8, R17 ;  /* 0x00000008ff117819 */ /* 0x000fc40000011411 */
[----:B------:R-:W-:Y:S01]  /*6be0*/  LEA.HI.X.SX32 R9, R11, R2, 0x1, P3 ;  /* 0x000000020b097211 */ /* 0x000fe200018f0eff */
[----:B------:R-:W-:Y:S01]  /*6bf0*/  VIADD R11, R13, UR6 ;  /* 0x000000060d0b7c36 */ /* 0x000fe20008000000 */
[----:B------:R-:W-:Y:S02]  /*6c00*/  LOP3.LUT R10, R3, 0x3c, RZ, 0xfc, !PT ;  /* 0x0000003c030a7812 */ /* 0x000fe400078efcff */
[----:B0-----:R-:W-:Y:S01]  /*6c10*/  IADD3 R4, P3, PT, R13, R0, RZ ;  /* 0x000000000d047210 */ /* 0x001fe20007f7e0ff */
[----:B------:R0:W-:Y:S01]  /*6c20*/  @P6 STG.E.U8 desc[UR18][R8.64], R17 ;  /* 0x0000001108006986 */ /* 0x0001e2000c101112 */
[----:B------:R-:W-:Y:S02]  /*6c30*/  LOP3.LUT R12, R3, 0x3b, RZ, 0xfc, !PT ;  /* 0x0000003b030c7812 */ /* 0x000fe400078efcff */
[----:B------:R-:W-:Y:S02]  /*6c40*/  ISETP.LT.AND P4, PT, R10, UR11, !P0 ;  /* 0x0000000b0a007c0c */ /* 0x000fe4000c781270 */
[----:B------:R-:W-:Y:S01]  /*6c50*/  LEA.HI.X.SX32 R5, R13, R2, 0x1, P3 ;  /* 0x000000020d057211 */ /* 0x000fe200018f0eff */
[----:B------:R-:W-:Y:S01]  /*6c60*/  VIADD R13, R11, UR6 ;  /* 0x000000060b0d7c36 */ /* 0x000fe20008000000 */
[----:B------:R-:W-:-:S02]  /*6c70*/  LOP3.LUT R10, R3, 0x3d, RZ, 0xfc, !PT ;  /* 0x0000003d030a7812 */ /* 0x000fc400078efcff */
[----:B---3--:R-:W-:Y:S01]  /*6c80*/  IADD3 R6, P6, PT, R11, R0, RZ ;  /* 0x000000000b067210 */ /* 0x008fe20007fde0ff */
[----:B------:R-:W-:Y:S01]  /*6c90*/  VIADD R15, R13, UR6 ;  /* 0x000000060d0f7c36 */ /* 0x000fe20008000000 */
[----:B------:R-:W-:Y:S02]  /*6ca0*/  F2FP.SATFINITE.E4M3.F32.PACK_AB_MERGE_C R63, R63, R62, RZ ;  /* 0x0000003e3f3f723e */ /* 0x000fe400048070ff */
[----:B------:R-:W-:Y:S02]  /*6cb0*/  ISETP.LT.AND P5, PT, R12, UR11, !P0 ;  /* 0x0000000b0c007c0c */ /* 0x000fe4000c7a1270 */
[----:B------:R-:W-:Y:S01]  /*6cc0*/  ISETP.LT.AND P3, PT, R10, UR11, !P0 ;  /* 0x0000000b0a007c0c */ /* 0x000fe2000c761270 */
[----:B------:R2:W-:Y:S01]  /*6cd0*/  @P2 STG.E.U8 desc[UR18][R4.64], R63 ;  /* 0x0000003f04002986 */ /* 0x0005e2000c101112 */
[----:B------:R-:W-:Y:S02]  /*6ce0*/  LOP3.LUT R12, R3, 0x3e, RZ, 0xfc, !PT ;  /* 0x0000003e030c7812 */ /* 0x000fe400078efcff */
[----:B------:R-:W-:-:S02]  /*6cf0*/  LEA.HI.X.SX32 R7, R11, R2, 0x1, P6 ;  /* 0x000000020b077211 */ /* 0x000fc400030f0eff */
[----:B------:R-:W-:Y:S02]  /*6d00*/  IADD3 R10, P6, PT, R13, R0, RZ ;  /* 0x000000000d0a7210 */ /* 0x000fe40007fde0ff */
[----:B------:R-:W-:Y:S02]  /*6d10*/  ISETP.LT.AND P2, PT, R12, UR11, !P0 ;  /* 0x0000000b0c007c0c */ /* 0x000fe4000c741270 */
[----:B------:R-:W-:Y:S01]  /*6d20*/  LOP3.LUT R12, R3, 0x3f, RZ, 0xfc, !PT ;  /* 0x0000003f030c7812 */ /* 0x000fe200078efcff */
[----:B------:R-:W-:Y:S01]  /*6d30*/  VIADD R3, R15, UR6 ;  /* 0x000000060f037c36 */ /* 0x000fe20008000000 */
[----:B------:R-:W-:Y:S02]  /*6d40*/  LEA.HI.X.SX32 R11, R13, R2, 0x1, P6 ;  /* 0x000000020d0b7211 */ /* 0x000fe400030f0eff */
[----:B0-----:R-:W-:Y:S01]  /*6d50*/  IADD3 R8, P6, PT, R15, R0, RZ ;  /* 0x000000000f087210 */ /* 0x001fe20007fde0ff */
[----:B------:R-:W-:Y:S01]  /*6d60*/  VIADD R13, R3, UR6 ;  /* 0x00000006030d7c36 */ /* 0x000fe20008000000 */
[----:B------:R-:W-:-:S02]  /*6d70*/  F2FP.SATFINITE.E4M3.F32.PACK_AB_MERGE_C R65, R65, R64, RZ ;  /* 0x000000404141723e */ /* 0x000fc400048070ff */
[----:B------:R-:W-:Y:S02]  /*6d80*/  LEA.HI.X.SX32 R9, R15, R2, 0x1, P6 ;  /* 0x000000020f097211 */ /* 0x000fe400030f0eff */
[----:B--2---:R-:W-:Y:S02]  /*6d90*/  IADD3 R4, P6, PT, R3, R0, RZ ;  /* 0x0000000003047210 */ /* 0x004fe40007fde0ff */
[----:B------:R-:W-:Y:S02]  /*6da0*/  ISETP.LT.AND P0, PT, R12, UR11, !P0 ;  /* 0x0000000b0c007c0c */ /* 0x000fe4000c701270 */
[----:B------:R-:W-:Y:S02]  /*6db0*/  PRMT R14, R63, 0x9910, RZ ;  /* 0x000099103f0e7816 */ /* 0x000fe400000000ff */
[----:B------:R-:W-:Y:S02]  /*6dc0*/  F2FP.SATFINITE.E4M3.F32.PACK_AB_MERGE_C R67, R67, R66, RZ ;  /* 0x000000424343723e */ /* 0x000fe400048070ff */
[----:B------:R-:W-:-:S02]  /*6dd0*/  PRMT R15, R65, 0x9910, RZ ;  /* 0x00009910410f7816 */ /* 0x000fc400000000ff */
[----:B------:R-:W-:Y:S02]  /*6de0*/  LEA.HI.X.SX32 R5, R3, R2, 0x1, P6 ;  /* 0x0000000203057211 */ /* 0x000fe400030f0eff */
[----:B------:R-:W-:Y:S02]  /*6df0*/  IADD3 R12, P6, PT, R13, R0, RZ ;  /* 0x000000000d0c7210 */ /* 0x000fe40007fde0ff */
[----:B------:R-:W-:Y:S02]  /*6e00*/  SHF.R.S32.HI R3, RZ, 0x8, R14 ;  /* 0x00000008ff037819 */ /* 0x000fe4000001140e */
[----:B------:R-:W-:Y:S02]  /*6e10*/  PRMT R17, R67, 0x9910, RZ ;  /* 0x0000991043117816 */ /* 0x000fe400000000ff */
[----:B------:R-:W-:Y:S01]  /*6e20*/  SHF.R.S32.HI R15, RZ, 0x8, R15 ;  /* 0x00000008ff0f7819 */ /* 0x000fe2000001140f */
[----:B------:R0:W-:Y:S01]  /*6e30*/  @P5 STG.E.U8 desc[UR18][R6.64], R3 ;  /* 0x0000000306005986 */ /* 0x0001e2000c101112 */
[----:B------:R-:W-:-:S02]  /*6e40*/  LEA.HI.X.SX32 R13, R13, R2, 0x1, P6 ;  /* 0x000000020d0d7211 */ /* 0x000fc400030f0eff */
[----:B------:R-:W-:Y:S01]  /*6e50*/  SHF.R.S32.HI R17, RZ, 0x8, R17 ;  /* 0x00000008ff117819 */ /* 0x000fe20000011411 */
[----:B------:R0:W-:Y:S04]  /*6e60*/  @P4 STG.E.U8 desc[UR18][R10.64], R65 ;  /* 0x000000410a004986 */ /* 0x0001e8000c101112 */
[----:B------:R0:W-:Y:S04]  /*6e70*/  @P3 STG.E.U8 desc[UR18][R8.64], R15 ;  /* 0x0000000f08003986 */ /* 0x0001e8000c101112 */
[----:B------:R0:W-:Y:S04]  /*6e80*/  @P2 STG.E.U8 desc[UR18][R4.64], R67 ;  /* 0x0000004304002986 */ /* 0x0001e8000c101112 */
[----:B------:R0:W-:Y:S01]  /*6e90*/  @P0 STG.E.U8 desc[UR18][R12.64], R17 ;  /* 0x000000110c000986 */ /* 0x0001e2000c101112 */
[----:B-1----:R-:W-:Y:S06]  /*6ea0*/  BAR.SYNC.DEFER_BLOCKING 0x0 ;  /* 0x0000000000007b1d */ /* 0x002fec0000010000 */
[----:B------:R-:W-:Y:S05]  /*6eb0*/  @P1 BRA `(.L_x_13) ;  /* 0x0000000000a01947 */ /* 0x000fea0003800000 */
[----:B------:R-:W1:Y:S01]  /*6ec0*/  S2UR UR5, SR_CgaCtaId ;  /* 0x00000000000579c3 */ /* 0x000e620000008800 */
[----:B------:R-:W-:Y:S01]  /*6ed0*/  NOP ;  /* 0x0000000000007918 */ /* 0x000fe20000000000 */
[----:B------:R-:W-:Y:S01]  /*6ee0*/  UMOV UR4, 0x50 ;  /* 0x0000005000047882 */ /* 0x000fe20000000000 */
[----:B------:R-:W-:Y:S02]  /*6ef0*/  IMAD.U32 R0, RZ, RZ, UR17 ;  /* 0x00000011ff007e24 */ /* 0x000fe4000f8e00ff */
[----:B0-----:R-:W-:Y:S02]  /*6f00*/  IMAD.MOV.U32 R3, RZ, RZ, 0x3 ;  /* 0x00000003ff037424 */ /* 0x001fe400078e00ff */
[----:B------:R-:W-:Y:S01]  /*6f10*/  IMAD.MOV.U32 R7, RZ, RZ, 0x1 ;  /* 0x00000001ff077424 */ /* 0x000fe200078e00ff */
[----:B------:R-:W-:-:S04]  /*6f20*/  LOP3.LUT R0, R0, 0xffff, RZ, 0xc0, !PT ;  /* 0x0000ffff00007812 */ /* 0x000fc800078ec0ff */
[----:B------:R-:W-:-:S05]  /*6f30*/  SHF.R.U32.HI R0, RZ, 0x5, R0 ;  /* 0x00000005ff007819 */ /* 0x000fca0000011600 */
[----:B------:R-:W-:Y:S01]  /*6f40*/  VIADD R2, R0, 0x10 ;  /* 0x0000001000027836 */ /* 0x000fe20000000000 */
[----:B------:R-:W-:Y:S01]  /*6f50*/  SHF.L.U32 R0, R3, R0, RZ ;  /* 0x0000000003007219 */ /* 0x000fe200000006ff */
[----:B-1----:R-:W-:-:S03]  /*6f60*/  ULEA UR6, UR5, UR4, 0x18 ;  /* 0x0000000405067291 */ /* 0x002fc6000f8ec0ff */
[----:B------:R-:W-:-:S04]  /*6f70*/  SHF.L.U32 R3, R7, R2, RZ ;  /* 0x0000000207037219 */ /* 0x000fc800000006ff */
[----:B------:R-:W-:Y:S02]  /*6f80*/  LOP3.LUT R0, R3, R0, RZ, 0xfc, !PT ;  /* 0x0000000003007212 */ /* 0x000fe400078efcff */
[----:B------:R-:W0:Y:S02]  /*6f90*/  LDS R5, [UR6] ;  /* 0x00000006ff057984 */ /* 0x000e240008000800 */
[C---:B------:R-:W-:Y:S02]  /*6fa0*/  LOP3.LUT R2, R0.reuse, 0xffff, RZ, 0xc0, !PT ;  /* 0x0000ffff00027812 */ /* 0x040fe400078ec0ff */
[----:B0-----:R-:W-:-:S04]  /*6fb0*/  LOP3.LUT R3, R0, 0xffff, R5, 0x80, !PT ;  /* 0x0000ffff00037812 */ /* 0x001fc800078e8005 */
[----:B------:R-:W-:-:S13]  /*6fc0*/  ISETP.NE.AND P0, PT, R3, R2, PT ;  /* 0x000000020300720c */ /* 0x000fda0003f05270 */
[----:B------:R-:W-:Y:S05]  /*6fd0*/  @P0 BRA `(.L_x_14) ;  /* 0x0000000000500947 */ /* 0x000fea0003800000 */
[----:B------:R-:W-:Y:S02]  /*6fe0*/  SHF.R.U32.HI R5, RZ, 0x10, R5 ;  /* 0x00000010ff057819 */ /* 0x000fe40000011605 */
[----:B------:R-:W-:-:S04]  /*6ff0*/  SHF.R.U32.HI R2, RZ, 0x10, R0 ;  /* 0x00000010ff027819 */ /* 0x000fc80000011600 */
[----:B------:R-:W-:-:S04]  /*7000*/  LOP3.LUT R5, R5, R2, RZ, 0xc0, !PT ;  /* 0x0000000205057212 */ /* 0x000fc800078ec0ff */
[----:B------:R-:W-:-:S13]  /*7010*/  ISETP.NE.AND P0, PT, R5, R2, PT ;  /* 0x000000020500720c */ /* 0x000fda0003f05270 */
[----:B------:R-:W-:Y:S05]  /*7020*/  @P0 BRA `(.L_x_15) ;  /* 0x0000000000300947 */ /* 0x000fea0003800000 */
[----:B------:R-:W-:Y:S01]  /*7030*/  R2UR UR4, R0 ;  /* 0x00000000000472ca */ /* 0x000fe200000e0000 */
[----:B------:R-:W-:Y:S01]  /*7040*/  VOTEU.ANY UR5, UPT, PT ;  /* 0x0000000000057886 */ /* 0x000fe200038e0100 */
[----:B------:R-:W0:Y:S01]  /*7050*/  S2R R0, SR_LANEID ;  /* 0x0000000000007919 */ /* 0x000e220000000000 */
[----:B------:R-:W-:-:S10]  /*7060*/  UFLO.U32 UR5, UR5 ;  /* 0x00000005000572bd */ /* 0x000fd400080e0000 */
[----:B------:R-:W-:-:S06]  /*7070*/  ULOP3.LUT UR4, URZ, UR4, URZ, 0x33, !UPT ;  /* 0x00000004ff047292 */ /* 0x000fcc000f8e33ff */
[----:B------:R-:W-:-:S04]  /*7080*/  IMAD.U32 R2, RZ, RZ, UR4 ;  /* 0x00000004ff027e24 */ /* 0x000fc8000f8e00ff */
[----:B------:R-:W1:Y:S02]  /*7090*/  REDUX UR7, R2 ;  /* 0x00000000020773c4 */ /* 0x000e640000000000 */
[----:B------:R2:W-:Y:S01]  /*70a0*/  UTCATOMSWS.AND URZ, UR4 ;  /* 0x0000000400ff79e3 */ /* 0x0005e20008000000 */
[----:B0-----:R-:W-:Y:S01]  /*70b0*/  ISETP.EQ.U32.AND P0, PT, R0, UR5, PT ;  /* 0x0000000500007c0c */ /* 0x001fe2000bf02070 */
[----:B-1----:R-:W-:-:S12]  /*70c0*/  IMAD.U32 R0, RZ, RZ, UR7 ;  /* 0x00000007ff007e24 */ /* 0x002fd8000f8e00ff */
[----:B------:R2:W-:Y:S01]  /*70d0*/  @P0 ATOMS.AND RZ, [UR6], R0 ;  /* 0x00000000ffff098c */ /* 0x0005e2000a800006 */
[----:B------:R-:W-:Y:S05]  /*70e0*/  BRA `(.L_x_13) ;  /* 0x0000000000147947 */ /* 0x000fea0003800000 */
.L_x_15:
[----:B------:R-:W-:-:S07]  /*70f0*/  MOV R2, 0x7110 ;  /* 0x0000711000027802 */ /* 0x000fce0000000f00 */
[----:B------:R-:W-:Y:S05]  /*7100*/  CALL.REL.NOINC `($__internal_0_$__cuda_sm10x_tcgen05_guardrail_trap_col_being_dealloced_not_returned_by_alloc) ;  /* 0x00000000002c7944 */ /* 0x000fea0003c00000 */
[----:B------:R-:W-:Y:S05]  /*7110*/  BRA `(.L_x_13) ;  /* 0x0000000000087947 */ /* 0x000fea0003800000 */
.L_x_14:
[----:B------:R-:W-:-:S07]  /*7120*/  MOV R2, 0x7140 ;  /* 0x0000714000027802 */ /* 0x000fce0000000f00 */
[----:B------:R-:W-:Y:S05]  /*7130*/  CALL.REL.NOINC `($__internal_2_$__cuda_sm10x_tcgen05_guardrail_trap_unallocated_columns_being_dealloced) ;  /* 0x0000000000387944 */ /* 0x000fea0003c00000 */
.L_x_13:
[----:B------:R-:W-:Y:S01]  /*7140*/  NOP ;  /* 0x0000000000007918 */ /* 0x000fe20000000000 */
[----:B--2---:R-:W-:Y:S05]  /*7150*/  EXIT ;  /* 0x000000000000794d */ /* 0x004fea0003800000 */
.L_x_8:
[----:B------:R-:W0:Y:S02]  /*7160*/  SYNCS.PHASECHK.TRANS64.TRYWAIT P6, [UR13], R122 ;  /* 0x0000007aff0075a7 */ /* 0x000e2400080c110d */
[----:B0-----:R-:W-:Y:S05]  /*7170*/  @!P6 BRA `(.L_x_8) ;  /* 0xfffffffc00f8e947 */ /* 0x001fea000383ffff */
[----:B------:R-:W-:Y:S05]  /*7180*/  BRA `(.L_x_16) ;  /* 0xffffffcc00747947 */ /* 0x000fea000383ffff */
.L_x_12:
[----:B------:R-:W3:Y:S02]  /*7190*/  SYNCS.PHASECHK.TRANS64.TRYWAIT P0, [UR13], R4 ;  /* 0x00000004ff0075a7 */ /* 0x000ee4000800110d */
[----:B---3--:R-:W-:Y:S05]  /*71a0*/  @!P0 BRA `(.L_x_12) ;  /* 0xfffffffc00f88947 */ /* 0x008fea000383ffff */
[----:B------:R-:W-:Y:S05]  /*71b0*/  BRA `(.L_x_11) ;  /* 0xffffffdc00807947 */ /* 0x000fea000383ffff */
        .weak           $__internal_0_$__cuda_sm10x_tcgen05_guardrail_trap_col_being_dealloced_not_returned_by_alloc
        .type           $__internal_0_$__cuda_sm10x_tcgen05_guardrail_trap_col_being_dealloced_not_returned_by_alloc,@function
        .size           $__internal_0_$__cuda_sm10x_tcgen05_guardrail_trap_col_being_dealloced_not_returned_by_alloc,($__internal_1_$__cuda_sm10x_tcgen05_guardrail_trap_phase_invalid_during_alloc - $__internal_0_$__cuda_sm10x_tcgen05_guardrail_trap_col_being_dealloced_not_returned_by_alloc)
$__internal_0_$__cuda_sm10x_tcgen05_guardrail_trap_col_being_dealloced_not_returned_by_alloc:
[----:B------:R-:W-:Y:S05]  /*71c0*/  BPT.TRAP 0x1 ;  /* 0x000000040000795c */ /* 0x000fea0000300000 */
[----:B------:R-:W-:-:S04]  /*71d0*/  IMAD.MOV.U32 R3, RZ, RZ, 0x0 ;  /* 0x00000000ff037424 */ /* 0x000fc800078e00ff */
[----:B------:R-:W-:Y:S05]  /*71e0*/  RET.REL.NODEC R2 `(matmul_kernel) ;  /* 0xffffff8c02847950 */ /* 0x000fea0003c3ffff */
        .weak           $__internal_1_$__cuda_sm10x_tcgen05_guardrail_trap_phase_invalid_during_alloc
        .type           $__internal_1_$__cuda_sm10x_tcgen05_guardrail_trap_phase_invalid_during_alloc,@function
        .size           $__internal_1_$__cuda_sm10x_tcgen05_guardrail_trap_phase_invalid_during_alloc,($__internal_2_$__cuda_sm10x_tcgen05_guardrail_trap_unallocated_columns_being_dealloced - $__internal_1_$__cuda_sm10x_tcgen05_guardrail_trap_phase_invalid_during_alloc)
$__internal_1_$__cuda_sm10x_tcgen05_guardrail_trap_phase_invalid_during_alloc:
[----:B------:R-:W-:Y:S05]  /*71f0*/  BPT.TRAP 0x1 ;  /* 0x000000040000795c */ /* 0x000fea0000300000 */
[----:B------:R-:W-:-:S04]  /*7200*/  IMAD.MOV.U32 R3, RZ, RZ, 0x0 ;  /* 0x00000000ff037424 */ /* 0x000fc800078e00ff */
[----:B------:R-:W-:Y:S05]  /*7210*/  RET.REL.NODEC R2 `(matmul_kernel) ;  /* 0xffffff8c02787950 */ /* 0x000fea0003c3ffff */
        .weak           $__internal_2_$__cuda_sm10x_tcgen05_guardrail_trap_unallocated_columns_being_dealloced
        .type           $__internal_2_$__cuda_sm10x_tcgen05_guardrail_trap_unallocated_columns_being_dealloced,@function
        .size           $__internal_2_$__cuda_sm10x_tcgen05_guardrail_trap_unallocated_columns_being_dealloced,(.L_x_20 - $__internal_2_$__cuda_sm10x_tcgen05_guardrail_trap_unallocated_columns_being_dealloced)
$__internal_2_$__cuda_sm10x_tcgen05_guardrail_trap_unallocated_columns_being_dealloced:
[----:B------:R-:W-:Y:S05]  /*7220*/  BPT.TRAP 0x1 ;  /* 0x000000040000795c */ /* 0x000fea0000300000 */
[----:B------:R-:W-:-:S04]  /*7230*/  IMAD.MOV.U32 R3, RZ, RZ, 0x0 ;  /* 0x00000000ff037424 */ /* 0x000fc800078e00ff */
[----:B------:R-:W-:Y:S05]  /*7240*/  RET.REL.NODEC R2 `(matmul_kernel) ;  /* 0xffffff8c026c7950 */ /* 0x000fea0003c3ffff */
.L_x_17:
[----:B------:R-:W-:-:S00]  /*7250*/  BRA `(.L_x_17) ;  /* 0xfffffffc00fc7947 */ /* 0x000fc0000383ffff */
[----:B------:R-:W-:-:S00]  /*7260*/  NOP ;  /* 0x0000000000007918 */ /* 0x000fc00000000000 */
        /* <DEDUP_REMOVED lines=9> */
.L_x_20:


//--------------------- .nv.shared.matmul_kernel  --------------------------
	.section	.nv.shared.matmul_kernel,"aw",@nobits
	.sectionflags	@""
	.align	16
	.zero		1024


//--------------------- .nv.shared.reserved.0     --------------------------
	.section	.nv.shared.reserved.0,"aw",@nobits
	.align	8
	.weak		__nv_reservedSMEM_offset_0_alias
	.size		__nv_reservedSMEM_offset_0_alias, 0, 64
	.other		__nv_reservedSMEM_offset_0_alias,@"STO_CUDA_RESERVED_SHARED STV_DEFAULT"
__nv_reservedSMEM_offset_0_alias:
	.zero		0
.nv.shared.reserved.0:
	.zero		64
	.weak		__nv_reservedSMEM_allocation_phase
	.type		__nv_reservedSMEM_allocation_phase,@object
	.size		__nv_reservedSMEM_allocation_phase,(.L_0 - __nv_reservedSMEM_allocation_phase)
__nv_reservedSMEM_allocation_phase:
	.zero		1
.L_0:
	.zero		7
	.weak		__nv_reservedSMEM_devtool_atexit_pc
	.type		__nv_reservedSMEM_devtool_atexit_pc,@object
	.size		__nv_reservedSMEM_devtool_atexit_pc,(__nv_reservedSMEM_allocation_mask - __nv_reservedSMEM_devtool_atexit_pc)
__nv_reservedSMEM_devtool_atexit_pc:
	.zero		8
	.weak		__nv_reservedSMEM_allocation_mask
	.type		__nv_reservedSMEM_allocation_mask,@object
	.size		__nv_reservedSMEM_allocation_mask,(.L_2 - __nv_reservedSMEM_allocation_mask)
__nv_reservedSMEM_allocation_mask:
	.zero		4
.L_2:


//--------------------- .nv.constant0.matmul_kernel --------------------------
	.section	.nv.constant0.matmul_kernel,"a",@progbits
	.sectionflags	@""
	.align	4
.nv.constant0.matmul_kernel:
	.zero		976


//--------------------- SYMBOLS --------------------------

	.type		.nv.reservedSmem.offset0,@object
	.size		.nv.reservedSmem.offset0,0x4
	.type		.nv.reservedSmem.cap,@object
	.size		.nv.reservedSmem.cap,0x4
